//
// Generated by NVIDIA NVVM Compiler
//
// Compiler Build ID: CL-36424714
// Cuda compilation tools, release 13.0, V13.0.88
// Based on NVVM 20.0.0
//

.version 9.0
.target sm_100
.address_size 64

	// .globl	_Z9AddKernelPiPKimii
.global .align 4 .b8 g_kernelData[76];

.visible .entry _Z9AddKernelPiPKimii(
	.param .u64 .ptr .align 1 _Z9AddKernelPiPKimii_param_0,
	.param .u64 .ptr .align 1 _Z9AddKernelPiPKimii_param_1,
	.param .u64 _Z9AddKernelPiPKimii_param_2,
	.param .u32 _Z9AddKernelPiPKimii_param_3,
	.param .u32 _Z9AddKernelPiPKimii_param_4
)
{
	.local .align 4 .b8 	__local_depot0[4];
	.reg .b64 	%SP;
	.reg .b64 	%SPL;
	.reg .pred 	%p<14>;
	.reg .b32 	%r<85>;
	.reg .b64 	%rd<25>;

	mov.u64 	%SPL, __local_depot0;
	cvta.local.u64 	%SP, %SPL;
	ld.param.u64 	%rd11, [_Z9AddKernelPiPKimii_param_0];
	ld.param.u64 	%rd12, [_Z9AddKernelPiPKimii_param_1];
	ld.param.u64 	%rd10, [_Z9AddKernelPiPKimii_param_2];
	ld.param.u32 	%r10, [_Z9AddKernelPiPKimii_param_3];
	ld.param.u32 	%r11, [_Z9AddKernelPiPKimii_param_4];
	cvta.to.global.u64 	%rd1, %rd11;
	cvta.to.global.u64 	%rd2, %rd12;
	mov.u32 	%r12, %ctaid.x;
	mov.u32 	%r1, %ntid.x;
	mov.u32 	%r13, %tid.x;
	mad.lo.s32 	%r14, %r12, %r1, %r13;
	cvt.u64.u32 	%rd23, %r14;
	setp.le.u64 	%p1, %rd10, %rd23;
	@%p1 bra 	$L__BB0_18;
	setp.gt.s32 	%p2, %r11, 0;
	mov.u32 	%r15, %nctaid.x;
	mul.lo.s32 	%r16, %r1, %r15;
	cvt.u64.u32 	%rd4, %r16;
	@%p2 bra 	$L__BB0_2;
	bra.uni 	$L__BB0_17;
$L__BB0_2:
	and.b32  	%r2, %r11, 15;
	add.s32 	%r3, %r2, -1;
	and.b32  	%r4, %r11, 7;
	add.s32 	%r5, %r4, -1;
	and.b32  	%r6, %r11, 3;
	and.b32  	%r19, %r11, 2147483632;
	neg.s32 	%r7, %r19;
	add.u64 	%rd20, %SP, 0;
$L__BB0_3:
	setp.lt.u32 	%p4, %r11, 16;
	shl.b64 	%rd18, %rd23, 2;
	add.s64 	%rd19, %rd2, %rd18;
	ld.global.u32 	%r20, [%rd19];
	cvta.to.local.u64 	%rd6, %rd20;
	st.local.u32 	[%rd6], %r20;
	@%p4 bra 	$L__BB0_6;
	mov.u32 	%r84, %r7;
$L__BB0_5:
	.pragma "nounroll";
	ld.local.u32 	%r21, [%rd6];
	add.s32 	%r22, %r21, %r10;
	st.local.u32 	[%rd6], %r22;
	ld.local.u32 	%r23, [%rd6];
	add.s32 	%r24, %r23, %r10;
	st.local.u32 	[%rd6], %r24;
	ld.local.u32 	%r25, [%rd6];
	add.s32 	%r26, %r25, %r10;
	st.local.u32 	[%rd6], %r26;
	ld.local.u32 	%r27, [%rd6];
	add.s32 	%r28, %r27, %r10;
	st.local.u32 	[%rd6], %r28;
	ld.local.u32 	%r29, [%rd6];
	add.s32 	%r30, %r29, %r10;
	st.local.u32 	[%rd6], %r30;
	ld.local.u32 	%r31, [%rd6];
	add.s32 	%r32, %r31, %r10;
	st.local.u32 	[%rd6], %r32;
	ld.local.u32 	%r33, [%rd6];
	add.s32 	%r34, %r33, %r10;
	st.local.u32 	[%rd6], %r34;
	ld.local.u32 	%r35, [%rd6];
	add.s32 	%r36, %r35, %r10;
	st.local.u32 	[%rd6], %r36;
	ld.local.u32 	%r37, [%rd6];
	add.s32 	%r38, %r37, %r10;
	st.local.u32 	[%rd6], %r38;
	ld.local.u32 	%r39, [%rd6];
	add.s32 	%r40, %r39, %r10;
	st.local.u32 	[%rd6], %r40;
	ld.local.u32 	%r41, [%rd6];
	add.s32 	%r42, %r41, %r10;
	st.local.u32 	[%rd6], %r42;
	ld.local.u32 	%r43, [%rd6];
	add.s32 	%r44, %r43, %r10;
	st.local.u32 	[%rd6], %r44;
	ld.local.u32 	%r45, [%rd6];
	add.s32 	%r46, %r45, %r10;
	st.local.u32 	[%rd6], %r46;
	ld.local.u32 	%r47, [%rd6];
	add.s32 	%r48, %r47, %r10;
	st.local.u32 	[%rd6], %r48;
	ld.local.u32 	%r49, [%rd6];
	add.s32 	%r50, %r49, %r10;
	st.local.u32 	[%rd6], %r50;
	ld.local.u32 	%r51, [%rd6];
	add.s32 	%r52, %r51, %r10;
	st.local.u32 	[%rd6], %r52;
	add.s32 	%r84, %r84, 16;
	setp.ne.s32 	%p5, %r84, 0;
	@%p5 bra 	$L__BB0_5;
$L__BB0_6:
	setp.eq.s32 	%p6, %r2, 0;
	@%p6 bra 	$L__BB0_16;
	setp.lt.u32 	%p7, %r3, 7;
	@%p7 bra 	$L__BB0_9;
	ld.local.u32 	%r53, [%rd6];
	add.s32 	%r54, %r53, %r10;
	st.local.u32 	[%rd6], %r54;
	ld.local.u32 	%r55, [%rd6];
	add.s32 	%r56, %r55, %r10;
	st.local.u32 	[%rd6], %r56;
	ld.local.u32 	%r57, [%rd6];
	add.s32 	%r58, %r57, %r10;
	st.local.u32 	[%rd6], %r58;
	ld.local.u32 	%r59, [%rd6];
	add.s32 	%r60, %r59, %r10;
	st.local.u32 	[%rd6], %r60;
	ld.local.u32 	%r61, [%rd6];
	add.s32 	%r62, %r61, %r10;
	st.local.u32 	[%rd6], %r62;
	ld.local.u32 	%r63, [%rd6];
	add.s32 	%r64, %r63, %r10;
	st.local.u32 	[%rd6], %r64;
	ld.local.u32 	%r65, [%rd6];
	add.s32 	%r66, %r65, %r10;
	st.local.u32 	[%rd6], %r66;
	ld.local.u32 	%r67, [%rd6];
	add.s32 	%r68, %r67, %r10;
	st.local.u32 	[%rd6], %r68;
$L__BB0_9:
	setp.eq.s32 	%p8, %r4, 0;
	@%p8 bra 	$L__BB0_16;
	setp.lt.u32 	%p9, %r5, 3;
	@%p9 bra 	$L__BB0_12;
	ld.local.u32 	%r69, [%rd6];
	add.s32 	%r70, %r69, %r10;
	st.local.u32 	[%rd6], %r70;
	ld.local.u32 	%r71, [%rd6];
	add.s32 	%r72, %r71, %r10;
	st.local.u32 	[%rd6], %r72;
	ld.local.u32 	%r73, [%rd6];
	add.s32 	%r74, %r73, %r10;
	st.local.u32 	[%rd6], %r74;
	ld.local.u32 	%r75, [%rd6];
	add.s32 	%r76, %r75, %r10;
	st.local.u32 	[%rd6], %r76;
$L__BB0_12:
	setp.eq.s32 	%p10, %r6, 0;
	@%p10 bra 	$L__BB0_16;
	setp.eq.s32 	%p11, %r6, 1;
	ld.local.u32 	%r77, [%rd6];
	add.s32 	%r78, %r77, %r10;
	st.local.u32 	[%rd6], %r78;
	@%p11 bra 	$L__BB0_16;
	setp.eq.s32 	%p12, %r6, 2;
	ld.local.u32 	%r79, [%rd6];
	add.s32 	%r80, %r79, %r10;
	st.local.u32 	[%rd6], %r80;
	@%p12 bra 	$L__BB0_16;
	ld.local.u32 	%r81, [%rd6];
	add.s32 	%r82, %r81, %r10;
	st.local.u32 	[%rd6], %r82;
$L__BB0_16:
	ld.local.u32 	%r83, [%rd6];
	add.s64 	%rd22, %rd1, %rd18;
	st.global.u32 	[%rd22], %r83;
	add.s64 	%rd23, %rd23, %rd4;
	setp.lt.u64 	%p13, %rd23, %rd10;
	@%p13 bra 	$L__BB0_3;
	bra.uni 	$L__BB0_18;
$L__BB0_17:
	shl.b64 	%rd13, %rd23, 2;
	add.s64 	%rd14, %rd2, %rd13;
	ld.global.u32 	%r17, [%rd14];
	add.u64 	%rd16, %SPL, 0;
	st.local.u32 	[%rd16], %r17;
	ld.local.u32 	%r18, [%rd16];
	add.s64 	%rd17, %rd1, %rd13;
	st.global.u32 	[%rd17], %r18;
	add.s64 	%rd23, %rd23, %rd4;
	setp.lt.u64 	%p3, %rd23, %rd10;
	@%p3 bra 	$L__BB0_17;
$L__BB0_18:
	ret;

}
	// .globl	_Z9AddKernelPiPKimiiiP24KernelConcurrencyData_sti
.visible .entry _Z9AddKernelPiPKimiiiP24KernelConcurrencyData_sti(
	.param .u64 .ptr .align 1 _Z9AddKernelPiPKimiiiP24KernelConcurrencyData_sti_param_0,
	.param .u64 .ptr .align 1 _Z9AddKernelPiPKimiiiP24KernelConcurrencyData_sti_param_1,
	.param .u64 _Z9AddKernelPiPKimiiiP24KernelConcurrencyData_sti_param_2,
	.param .u32 _Z9AddKernelPiPKimiiiP24KernelConcurrencyData_sti_param_3,
	.param .u32 _Z9AddKernelPiPKimiiiP24KernelConcurrencyData_sti_param_4,
	.param .u32 _Z9AddKernelPiPKimiiiP24KernelConcurrencyData_sti_param_5,
	.param .u64 .ptr .align 1 _Z9AddKernelPiPKimiiiP24KernelConcurrencyData_sti_param_6,
	.param .u32 _Z9AddKernelPiPKimiiiP24KernelConcurrencyData_sti_param_7
)
{
	.reg .pred 	%p<31>;
	.reg .b32 	%r<92>;
	.reg .b64 	%rd<76>;

	ld.param.u64 	%rd24, [_Z9AddKernelPiPKimiiiP24KernelConcurrencyData_sti_param_0];
	ld.param.u64 	%rd25, [_Z9AddKernelPiPKimiiiP24KernelConcurrencyData_sti_param_1];
	ld.param.u64 	%rd22, [_Z9AddKernelPiPKimiiiP24KernelConcurrencyData_sti_param_2];
	ld.param.u32 	%r13, [_Z9AddKernelPiPKimiiiP24KernelConcurrencyData_sti_param_3];
	ld.param.u32 	%r14, [_Z9AddKernelPiPKimiiiP24KernelConcurrencyData_sti_param_4];
	ld.param.u32 	%r15, [_Z9AddKernelPiPKimiiiP24KernelConcurrencyData_sti_param_5];
	ld.param.u64 	%rd23, [_Z9AddKernelPiPKimiiiP24KernelConcurrencyData_sti_param_6];
	ld.param.u32 	%r16, [_Z9AddKernelPiPKimiiiP24KernelConcurrencyData_sti_param_7];
	cvta.to.global.u64 	%rd1, %rd25;
	cvta.to.global.u64 	%rd2, %rd24;
	cvta.to.global.u64 	%rd3, %rd23;
	setp.eq.s32 	%p4, %r16, 4;
	@%p4 bra 	$L__BB1_21;
	setp.eq.s32 	%p5, %r16, 2;
	@%p5 bra 	$L__BB1_12;
	setp.ne.s32 	%p6, %r16, 1;
	@%p6 bra 	$L__BB1_30;
	setp.ne.s64 	%p23, %rd23, 0;
	mov.u32 	%r1, %ctaid.x;
	mov.u32 	%r2, %tid.x;
	or.b32  	%r73, %r2, %r1;
	setp.eq.s32 	%p24, %r73, 0;
	and.pred  	%p1, %p24, %p23;
	not.pred 	%p25, %p1;
	@%p25 bra 	$L__BB1_5;
	mov.b32 	%r74, 1;
	shl.b32 	%r75, %r74, %r15;
	atom.global.or.b32 	%r76, [%rd3], %r75;
	or.b32  	%r77, %r76, %r75;
	mul.wide.s32 	%rd62, %r15, 4;
	add.s64 	%rd63, %rd3, %rd62;
	st.global.u32 	[%rd63+4], %r77;
	atom.global.add.u32 	%r78, [%rd3+36], 1;
	add.s32 	%r79, %r78, 1;
	atom.global.max.s32 	%r80, [%rd3+40], %r79;
	st.global.u32 	[%rd63+44], %r79;
$L__BB1_5:
	mov.u32 	%r3, %ntid.x;
	mad.lo.s32 	%r81, %r1, %r3, %r2;
	cvt.u64.u32 	%rd70, %r81;
	setp.le.u64 	%p26, %rd22, %rd70;
	@%p26 bra 	$L__BB1_10;
	setp.gt.s32 	%p27, %r14, 0;
	mov.u32 	%r82, %nctaid.x;
	mul.lo.s32 	%r83, %r3, %r82;
	cvt.u64.u32 	%rd5, %r83;
	@%p27 bra 	$L__BB1_7;
	bra.uni 	$L__BB1_9;
$L__BB1_7:
	mul.lo.s32 	%r4, %r14, %r13;
$L__BB1_8:
	shl.b64 	%rd67, %rd70, 2;
	add.s64 	%rd68, %rd1, %rd67;
	ld.global.u32 	%r85, [%rd68];
	add.s32 	%r86, %r4, %r85;
	add.s64 	%rd69, %rd2, %rd67;
	st.global.u32 	[%rd69], %r86;
	add.s64 	%rd70, %rd70, %rd5;
	setp.lt.u64 	%p29, %rd70, %rd22;
	@%p29 bra 	$L__BB1_8;
	bra.uni 	$L__BB1_10;
$L__BB1_9:
	shl.b64 	%rd64, %rd70, 2;
	add.s64 	%rd65, %rd1, %rd64;
	ld.global.u32 	%r84, [%rd65];
	add.s64 	%rd66, %rd2, %rd64;
	st.global.u32 	[%rd66], %r84;
	add.s64 	%rd70, %rd70, %rd5;
	setp.lt.u64 	%p28, %rd70, %rd22;
	@%p28 bra 	$L__BB1_9;
$L__BB1_10:
	@%p25 bra 	$L__BB1_30;
	mov.b32 	%r87, 1;
	shl.b32 	%r88, %r87, %r15;
	not.b32 	%r89, %r88;
	atom.global.and.b32 	%r90, [%rd3], %r89;
	atom.global.add.u32 	%r91, [%rd3+36], -1;
	bra.uni 	$L__BB1_30;
$L__BB1_12:
	setp.ne.s64 	%p15, %rd23, 0;
	mov.u32 	%r5, %ctaid.x;
	mov.u32 	%r6, %tid.x;
	or.b32  	%r48, %r6, %r5;
	setp.eq.s32 	%p16, %r48, 0;
	and.pred  	%p2, %p16, %p15;
	not.pred 	%p17, %p2;
	@%p17 bra 	$L__BB1_14;
	mov.b32 	%r49, 1;
	shl.b32 	%r50, %r49, %r15;
	atom.global.or.b32 	%r51, [%rd3], %r50;
	or.b32  	%r52, %r51, %r50;
	mul.wide.s32 	%rd48, %r15, 4;
	add.s64 	%rd49, %rd3, %rd48;
	st.global.u32 	[%rd49+4], %r52;
	atom.global.add.u32 	%r53, [%rd3+36], 1;
	add.s32 	%r54, %r53, 1;
	atom.global.max.s32 	%r55, [%rd3+40], %r54;
	st.global.u32 	[%rd49+44], %r54;
$L__BB1_14:
	mov.u32 	%r7, %ntid.x;
	mul.lo.s32 	%r56, %r5, %r7;
	shl.b32 	%r57, %r56, 1;
	add.s32 	%r58, %r57, %r6;
	cvt.u64.u32 	%rd72, %r58;
	setp.le.u64 	%p18, %rd22, %rd72;
	@%p18 bra 	$L__BB1_19;
	mov.u32 	%r59, %nctaid.x;
	mul.lo.s32 	%r60, %r7, %r59;
	shl.b32 	%r61, %r60, 1;
	cvt.u64.u32 	%rd11, %r61;
	setp.gt.s32 	%p19, %r14, 0;
	@%p19 bra 	$L__BB1_16;
	bra.uni 	$L__BB1_18;
$L__BB1_16:
	mul.lo.s32 	%r8, %r14, %r13;
	mul.wide.u32 	%rd58, %r7, 4;
$L__BB1_17:
	shl.b64 	%rd56, %rd72, 2;
	add.s64 	%rd57, %rd1, %rd56;
	ld.global.u32 	%r64, [%rd57];
	add.s64 	%rd59, %rd57, %rd58;
	ld.global.u32 	%r65, [%rd59];
	add.s32 	%r66, %r8, %r64;
	add.s32 	%r67, %r8, %r65;
	add.s64 	%rd60, %rd2, %rd56;
	st.global.u32 	[%rd60], %r66;
	add.s64 	%rd61, %rd60, %rd58;
	st.global.u32 	[%rd61], %r67;
	add.s64 	%rd72, %rd72, %rd11;
	setp.lt.u64 	%p21, %rd72, %rd22;
	@%p21 bra 	$L__BB1_17;
	bra.uni 	$L__BB1_19;
$L__BB1_18:
	shl.b64 	%rd50, %rd72, 2;
	add.s64 	%rd51, %rd1, %rd50;
	ld.global.u32 	%r62, [%rd51];
	mul.wide.u32 	%rd52, %r7, 4;
	add.s64 	%rd53, %rd51, %rd52;
	ld.global.u32 	%r63, [%rd53];
	add.s64 	%rd54, %rd2, %rd50;
	st.global.u32 	[%rd54], %r62;
	add.s64 	%rd55, %rd54, %rd52;
	st.global.u32 	[%rd55], %r63;
	add.s64 	%rd72, %rd72, %rd11;
	setp.lt.u64 	%p20, %rd72, %rd22;
	@%p20 bra 	$L__BB1_18;
$L__BB1_19:
	@%p17 bra 	$L__BB1_30;
	mov.b32 	%r68, 1;
	shl.b32 	%r69, %r68, %r15;
	not.b32 	%r70, %r69;
	atom.global.and.b32 	%r71, [%rd3], %r70;
	atom.global.add.u32 	%r72, [%rd3+36], -1;
	bra.uni 	$L__BB1_30;
$L__BB1_21:
	setp.ne.s64 	%p7, %rd23, 0;
	mov.u32 	%r9, %ctaid.x;
	mov.u32 	%r10, %tid.x;
	or.b32  	%r17, %r10, %r9;
	setp.eq.s32 	%p8, %r17, 0;
	and.pred  	%p3, %p8, %p7;
	not.pred 	%p9, %p3;
	@%p9 bra 	$L__BB1_23;
	mov.b32 	%r18, 1;
	shl.b32 	%r19, %r18, %r15;
	atom.global.or.b32 	%r20, [%rd3], %r19;
	or.b32  	%r21, %r20, %r19;
	mul.wide.s32 	%rd26, %r15, 4;
	add.s64 	%rd27, %rd3, %rd26;
	st.global.u32 	[%rd27+4], %r21;
	atom.global.add.u32 	%r22, [%rd3+36], 1;
	add.s32 	%r23, %r22, 1;
	atom.global.max.s32 	%r24, [%rd3+40], %r23;
	st.global.u32 	[%rd27+44], %r23;
$L__BB1_23:
	mov.u32 	%r11, %ntid.x;
	mul.lo.s32 	%r25, %r9, %r11;
	shl.b32 	%r26, %r25, 2;
	add.s32 	%r27, %r26, %r10;
	cvt.u64.u32 	%rd74, %r27;
	setp.le.u64 	%p10, %rd22, %rd74;
	@%p10 bra 	$L__BB1_28;
	mov.u32 	%r28, %nctaid.x;
	mul.lo.s32 	%r29, %r11, %r28;
	shl.b32 	%r30, %r29, 2;
	cvt.u64.u32 	%rd17, %r30;
	setp.gt.s32 	%p11, %r14, 0;
	@%p11 bra 	$L__BB1_25;
	bra.uni 	$L__BB1_27;
$L__BB1_25:
	mul.lo.s32 	%r12, %r14, %r13;
	mul.wide.u32 	%rd40, %r11, 4;
$L__BB1_26:
	shl.b64 	%rd38, %rd74, 2;
	add.s64 	%rd39, %rd1, %rd38;
	ld.global.u32 	%r35, [%rd39];
	add.s64 	%rd41, %rd39, %rd40;
	ld.global.u32 	%r36, [%rd41];
	add.s64 	%rd42, %rd41, %rd40;
	ld.global.u32 	%r37, [%rd42];
	add.s64 	%rd43, %rd42, %rd40;
	ld.global.u32 	%r38, [%rd43];
	add.s32 	%r39, %r12, %r35;
	add.s32 	%r40, %r12, %r36;
	add.s32 	%r41, %r12, %r37;
	add.s32 	%r42, %r12, %r38;
	add.s64 	%rd44, %rd2, %rd38;
	st.global.u32 	[%rd44], %r39;
	add.s64 	%rd45, %rd44, %rd40;
	st.global.u32 	[%rd45], %r40;
	add.s64 	%rd46, %rd45, %rd40;
	st.global.u32 	[%rd46], %r41;
	add.s64 	%rd47, %rd46, %rd40;
	st.global.u32 	[%rd47], %r42;
	add.s64 	%rd74, %rd74, %rd17;
	setp.lt.u64 	%p13, %rd74, %rd22;
	@%p13 bra 	$L__BB1_26;
	bra.uni 	$L__BB1_28;
$L__BB1_27:
	shl.b64 	%rd28, %rd74, 2;
	add.s64 	%rd29, %rd1, %rd28;
	ld.global.u32 	%r31, [%rd29];
	mul.wide.u32 	%rd30, %r11, 4;
	add.s64 	%rd31, %rd29, %rd30;
	ld.global.u32 	%r32, [%rd31];
	add.s64 	%rd32, %rd31, %rd30;
	ld.global.u32 	%r33, [%rd32];
	add.s64 	%rd33, %rd32, %rd30;
	ld.global.u32 	%r34, [%rd33];
	add.s64 	%rd34, %rd2, %rd28;
	st.global.u32 	[%rd34], %r31;
	add.s64 	%rd35, %rd34, %rd30;
	st.global.u32 	[%rd35], %r32;
	add.s64 	%rd36, %rd35, %rd30;
	st.global.u32 	[%rd36], %r33;
	add.s64 	%rd37, %rd36, %rd30;
	st.global.u32 	[%rd37], %r34;
	add.s64 	%rd74, %rd74, %rd17;
	setp.lt.u64 	%p12, %rd74, %rd22;
	@%p12 bra 	$L__BB1_27;
$L__BB1_28:
	@%p9 bra 	$L__BB1_30;
	mov.b32 	%r43, 1;
	shl.b32 	%r44, %r43, %r15;
	not.b32 	%r45, %r44;
	atom.global.and.b32 	%r46, [%rd3], %r45;
	atom.global.add.u32 	%r47, [%rd3+36], -1;
$L__BB1_30:
	ret;

}


// ===== COMPILED SASS (sm_100) =====

	.target	sm_100

	.elftype	@"ET_EXEC"


//--------------------- .note.nv.tkinfo           --------------------------
	.section	.note.nv.tkinfo,"",@"SHT_NOTE"
	.sectionflags	@"SHF_NOTE_NV_TKINFO"
	.tkinfo
        /*0018*/ 	.word	0x00000002
        /*0030*/ 	.string	""
        /*0030*/ 	.string	"ptxas"
        /*0030*/ 	.string	"Cuda compilation tools, release 13.0, V13.0.88"
        /*0030*/ 	.string	"Build cuda_13.0.r13.0/compiler.36424714_0"
        /*0030*/ 	.string	"-arch sm_100 -m 64 "



//--------------------- .note.nv.cuinfo           --------------------------
	.section	.note.nv.cuinfo,"",@"SHT_NOTE"
	.sectionflags	@"SHF_NOTE_NV_CUINFO"
        /*0018*/ 	.short	0x0002
        /*001a*/ 	.short	0x0064
        /*001c*/ 	.short	0x0082
	.zero		2


//--------------------- .nv.info                  --------------------------
	.section	.nv.info,"",@"SHT_CUDA_INFO"
	.align	4


	//----- nvinfo : EIATTR_REGCOUNT
	.align		4
        /*0000*/ 	.byte	0x04, 0x2f
        /*0002*/ 	.short	(.L_2 - .L_1)
	.align		4
.L_1:
        /*0004*/ 	.word	index@(_Z9AddKernelPiPKimii)
        /*0008*/ 	.word	0x0000000f


	//----- nvinfo : EIATTR_FRAME_SIZE
	.align		4
.L_2:
        /*000c*/ 	.byte	0x04, 0x11
        /*000e*/ 	.short	(.L_4 - .L_3)
	.align		4
.L_3:
        /*0010*/ 	.word	index@(_Z9AddKernelPiPKimii)
        /*0014*/ 	.word	0x00000000


	//----- nvinfo : EIATTR_REGCOUNT
	.align		4
.L_4:
        /*0018*/ 	.byte	0x04, 0x2f
        /*001a*/ 	.short	(.L_6 - .L_5)
	.align		4
.L_5:
        /*001c*/ 	.word	index@(_Z9AddKernelPiPKimiiiP24KernelConcurrencyData_sti)
        /*0020*/ 	.word	0x0000001e


	//----- nvinfo : EIATTR_FRAME_SIZE
	.align		4
.L_6:
        /*0024*/ 	.byte	0x04, 0x11
        /*0026*/ 	.short	(.L_8 - .L_7)
	.align		4
.L_7:
        /*0028*/ 	.word	index@(_Z9AddKernelPiPKimiiiP24KernelConcurrencyData_sti)
        /*002c*/ 	.word	0x00000000


	//----- nvinfo : EIATTR_MIN_STACK_SIZE
	.align		4
.L_8:
        /*0030*/ 	.byte	0x04, 0x12
        /*0032*/ 	.short	(.L_10 - .L_9)
	.align		4
.L_9:
        /*0034*/ 	.word	index@(_Z9AddKernelPiPKimiiiP24KernelConcurrencyData_sti)
        /*0038*/ 	.word	0x00000000


	//----- nvinfo : EIATTR_MIN_STACK_SIZE
	.align		4
.L_10:
        /*003c*/ 	.byte	0x04, 0x12
        /*003e*/ 	.short	(.L_12 - .L_11)
	.align		4
.L_11:
        /*0040*/ 	.word	index@(_Z9AddKernelPiPKimii)
        /*0044*/ 	.word	0x00000000
.L_12:


//--------------------- .nv.compat                --------------------------
	.section	.nv.compat,"",@"SHT_CUDA_COMPAT_INFO"
	.align	4
        /*0000*/ 	.byte	0x02, 0x09, 0x00, 0x00, 0x02, 0x02, 0x01, 0x00, 0x02, 0x05, 0x05, 0x00, 0x03, 0x07, 0x01, 0x01
        /*0010*/ 	.byte	0x02, 0x03, 0x00, 0x00, 0x02, 0x06, 0x01, 0x00, 0x04, 0x0b, 0x08, 0x00, 0x09, 0x00, 0x00, 0x00
        /*0020*/ 	.byte	0x00, 0x00, 0x00, 0x00


//--------------------- .nv.info._Z9AddKernelPiPKimiiiP24KernelConcurrencyData_sti --------------------------
	.section	.nv.info._Z9AddKernelPiPKimiiiP24KernelConcurrencyData_sti,"",@"SHT_CUDA_INFO"
	.sectionflags	@""
	.align	4


	//----- nvinfo : EIATTR_CUDA_API_VERSION
	.align		4
        /*0000*/ 	.byte	0x04, 0x37
        /*0002*/ 	.short	(.L_14 - .L_13)
.L_13:
        /*0004*/ 	.word	0x00000082


	//----- nvinfo : EIATTR_KPARAM_INFO
	.align		4
.L_14:
        /*0008*/ 	.byte	0x04, 0x17
        /*000a*/ 	.short	(.L_16 - .L_15)
.L_15:
        /*000c*/ 	.word	0x00000000
        /*0010*/ 	.short	0x0007
        /*0012*/ 	.short	0x0030
        /*0014*/ 	.byte	0x00, 0xf0, 0x11, 0x00


	//----- nvinfo : EIATTR_KPARAM_INFO
	.align		4
.L_16:
        /*0018*/ 	.byte	0x04, 0x17
        /*001a*/ 	.short	(.L_18 - .L_17)
.L_17:
        /*001c*/ 	.word	0x00000000
        /*0020*/ 	.short	0x0006
        /*0022*/ 	.short	0x0028
        /*0024*/ 	.byte	0x00, 0xf5, 0x21, 0x00


	//----- nvinfo : EIATTR_KPARAM_INFO
	.align		4
.L_18:
        /*0028*/ 	.byte	0x04, 0x17
        /*002a*/ 	.short	(.L_20 - .L_19)
.L_19:
        /*002c*/ 	.word	0x00000000
        /*0030*/ 	.short	0x0005
        /*0032*/ 	.short	0x0020
        /*0034*/ 	.byte	0x00, 0xf0, 0x11, 0x00


	//----- nvinfo : EIATTR_KPARAM_INFO
	.align		4
.L_20:
        /*0038*/ 	.byte	0x04, 0x17
        /*003a*/ 	.short	(.L_22 - .L_21)
.L_21:
        /*003c*/ 	.word	0x00000000
        /*0040*/ 	.short	0x0004
        /*0042*/ 	.short	0x001c
        /*0044*/ 	.byte	0x00, 0xf0, 0x11, 0x00


	//----- nvinfo : EIATTR_KPARAM_INFO
	.align		4
.L_22:
        /*0048*/ 	.byte	0x04, 0x17
        /*004a*/ 	.short	(.L_24 - .L_23)
.L_23:
        /*004c*/ 	.word	0x00000000
        /*0050*/ 	.short	0x0003
        /*0052*/ 	.short	0x0018
        /*0054*/ 	.byte	0x00, 0xf0, 0x11, 0x00


	//----- nvinfo : EIATTR_KPARAM_INFO
	.align		4
.L_24:
        /*0058*/ 	.byte	0x04, 0x17
        /*005a*/ 	.short	(.L_26 - .L_25)
.L_25:
        /*005c*/ 	.word	0x00000000
        /*0060*/ 	.short	0x0002
        /*0062*/ 	.short	0x0010
        /*0064*/ 	.byte	0x00, 0xf0, 0x21, 0x00


	//----- nvinfo : EIATTR_KPARAM_INFO
	.align		4
.L_26:
        /*0068*/ 	.byte	0x04, 0x17
        /*006a*/ 	.short	(.L_28 - .L_27)
.L_27:
        /*006c*/ 	.word	0x00000000
        /*0070*/ 	.short	0x0001
        /*0072*/ 	.short	0x0008
        /*0074*/ 	.byte	0x00, 0xf5, 0x21, 0x00


	//----- nvinfo : EIATTR_KPARAM_INFO
	.align		4
.L_28:
        /*0078*/ 	.byte	0x04, 0x17
        /*007a*/ 	.short	(.L_30 - .L_29)
.L_29:
        /*007c*/ 	.word	0x00000000
        /*0080*/ 	.short	0x0000
        /*0082*/ 	.short	0x0000
        /*0084*/ 	.byte	0x00, 0xf5, 0x21, 0x00


	//----- nvinfo : EIATTR_SPARSE_MMA_MASK
	.align		4
.L_30:
        /*0088*/ 	.byte	0x03, 0x50
        /*008a*/ 	.short	0x0000


	//----- nvinfo : EIATTR_MAXREG_COUNT
	.align		4
        /*008c*/ 	.byte	0x03, 0x1b
        /*008e*/ 	.short	0x00ff


	//----- nvinfo : EIATTR_MERCURY_ISA_VERSION
	.align		4
        /*0090*/ 	.byte	0x03, 0x5f
        /*0092*/ 	.short	0x0101


	//----- nvinfo : EIATTR_INT_WARP_WIDE_INSTR_OFFSETS
	.align		4
        /*0094*/ 	.byte	0x04, 0x31
        /*0096*/ 	.short	(.L_32 - .L_31)


	//   ....[0]....
.L_31:
        /*0098*/ 	.word	0x00000250


	//   ....[1]....
        /*009c*/ 	.word	0x00000320


	//   ....[2]....
        /*00a0*/ 	.word	0x00000340


	//   ....[3]....
        /*00a4*/ 	.word	0x00000650


	//   ....[4]....
        /*00a8*/ 	.word	0x00000670


	//   ....[5]....
        /*00ac*/ 	.word	0x000008c0


	//   ....[6]....
        /*00b0*/ 	.word	0x00000990


	//   ....[7]....
        /*00b4*/ 	.word	0x000009b0


	//   ....[8]....
        /*00b8*/ 	.word	0x00000d70


	//   ....[9]....
        /*00bc*/ 	.word	0x00000d90


	//   ....[10]....
        /*00c0*/ 	.word	0x00000fe0


	//   ....[11]....
        /*00c4*/ 	.word	0x000010b0


	//   ....[12]....
        /*00c8*/ 	.word	0x000010d0


	//   ....[13]....
        /*00cc*/ 	.word	0x000015b0


	//   ....[14]....
        /*00d0*/ 	.word	0x000015d0


	//----- nvinfo : EIATTR_VRC_CTA_INIT_COUNT
	.align		4
.L_32:
        /*00d4*/ 	.byte	0x02, 0x4a
	.zero		1
	.zero		1


	//----- nvinfo : EIATTR_EXIT_INSTR_OFFSETS
	.align		4
        /*00d8*/ 	.byte	0x04, 0x1c
        /*00da*/ 	.short	(.L_34 - .L_33)


	//   ....[0]....
.L_33:
        /*00dc*/ 	.word	0x00000080


	//   ....[1]....
        /*00e0*/ 	.word	0x000005e0


	//   ....[2]....
        /*00e4*/ 	.word	0x000006e0


	//   ....[3]....
        /*00e8*/ 	.word	0x00000d00


	//   ....[4]....
        /*00ec*/ 	.word	0x00000e00


	//   ....[5]....
        /*00f0*/ 	.word	0x00001540


	//   ....[6]....
        /*00f4*/ 	.word	0x00001640


	//----- nvinfo : EIATTR_CRS_STACK_SIZE
	.align		4
.L_34:
        /*00f8*/ 	.byte	0x04, 0x1e
        /*00fa*/ 	.short	(.L_36 - .L_35)
.L_35:
        /*00fc*/ 	.word	0x00000000


	//----- nvinfo : EIATTR_CBANK_PARAM_SIZE
	.align		4
.L_36:
        /*0100*/ 	.byte	0x03, 0x19
        /*0102*/ 	.short	0x0034


	//----- nvinfo : EIATTR_PARAM_CBANK
	.align		4
        /*0104*/ 	.byte	0x04, 0x0a
        /*0106*/ 	.short	(.L_38 - .L_37)
	.align		4
.L_37:
        /*0108*/ 	.word	index@(.nv.constant0._Z9AddKernelPiPKimiiiP24KernelConcurrencyData_sti)
        /*010c*/ 	.short	0x0380
        /*010e*/ 	.short	0x0034


	//----- nvinfo : EIATTR_SW_WAR
	.align		4
.L_38:
        /*0110*/ 	.byte	0x04, 0x36
        /*0112*/ 	.short	(.L_40 - .L_39)
.L_39:
        /*0114*/ 	.word	0x00000008
.L_40:


//--------------------- .nv.info._Z9AddKernelPiPKimii --------------------------
	.section	.nv.info._Z9AddKernelPiPKimii,"",@"SHT_CUDA_INFO"
	.sectionflags	@""
	.align	4


	//----- nvinfo : EIATTR_CUDA_API_VERSION
	.align		4
        /*0000*/ 	.byte	0x04, 0x37
        /*0002*/ 	.short	(.L_42 - .L_41)
.L_41:
        /*0004*/ 	.word	0x00000082


	//----- nvinfo : EIATTR_KPARAM_INFO
	.align		4
.L_42:
        /*0008*/ 	.byte	0x04, 0x17
        /*000a*/ 	.short	(.L_44 - .L_43)
.L_43:
        /*000c*/ 	.word	0x00000000
        /*0010*/ 	.short	0x0004
        /*0012*/ 	.short	0x001c
        /*0014*/ 	.byte	0x00, 0xf0, 0x11, 0x00


	//----- nvinfo : EIATTR_KPARAM_INFO
	.align		4
.L_44:
        /*0018*/ 	.byte	0x04, 0x17
        /*001a*/ 	.short	(.L_46 - .L_45)
.L_45:
        /*001c*/ 	.word	0x00000000
        /*0020*/ 	.short	0x0003
        /*0022*/ 	.short	0x0018
        /*0024*/ 	.byte	0x00, 0xf0, 0x11, 0x00


	//----- nvinfo : EIATTR_KPARAM_INFO
	.align		4
.L_46:
        /*0028*/ 	.byte	0x04, 0x17
        /*002a*/ 	.short	(.L_48 - .L_47)
.L_47:
        /*002c*/ 	.word	0x00000000
        /*0030*/ 	.short	0x0002
        /*0032*/ 	.short	0x0010
        /*0034*/ 	.byte	0x00, 0xf0, 0x21, 0x00


	//----- nvinfo : EIATTR_KPARAM_INFO
	.align		4
.L_48:
        /*0038*/ 	.byte	0x04, 0x17
        /*003a*/ 	.short	(.L_50 - .L_49)
.L_49:
        /*003c*/ 	.word	0x00000000
        /*0040*/ 	.short	0x0001
        /*0042*/ 	.short	0x0008
        /*0044*/ 	.byte	0x00, 0xf5, 0x21, 0x00


	//----- nvinfo : EIATTR_KPARAM_INFO
	.align		4
.L_50:
        /*0048*/ 	.byte	0x04, 0x17
        /*004a*/ 	.short	(.L_52 - .L_51)
.L_51:
        /*004c*/ 	.word	0x00000000
        /*0050*/ 	.short	0x0000
        /*0052*/ 	.short	0x0000
        /*0054*/ 	.byte	0x00, 0xf5, 0x21, 0x00


	//----- nvinfo : EIATTR_SPARSE_MMA_MASK
	.align		4
.L_52:
        /*0058*/ 	.byte	0x03, 0x50
        /*005a*/ 	.short	0x0000


	//----- nvinfo : EIATTR_MAXREG_COUNT
	.align		4
        /*005c*/ 	.byte	0x03, 0x1b
        /*005e*/ 	.short	0x00ff


	//----- nvinfo : EIATTR_MERCURY_ISA_VERSION
	.align		4
        /*0060*/ 	.byte	0x03, 0x5f
        /*0062*/ 	.short	0x0101


	//----- nvinfo : EIATTR_VRC_CTA_INIT_COUNT
	.align		4
        /*0064*/ 	.byte	0x02, 0x4a
	.zero		1
	.zero		1


	//----- nvinfo : EIATTR_EXIT_INSTR_OFFSETS
	.align		4
        /*0068*/ 	.byte	0x04, 0x1c
        /*006a*/ 	.short	(.L_54 - .L_53)


	//   ....[0]....
.L_53:
        /*006c*/ 	.word	0x00000080


	//   ....[1]....
        /*0070*/ 	.word	0x000001f0


	//   ....[2]....
        /*0074*/ 	.word	0x00000750


	//----- nvinfo : EIATTR_CRS_STACK_SIZE
	.align		4
.L_54:
        /*0078*/ 	.byte	0x04, 0x1e
        /*007a*/ 	.short	(.L_56 - .L_55)
.L_55:
        /*007c*/ 	.word	0x00000000


	//----- nvinfo : EIATTR_CBANK_PARAM_SIZE
	.align		4
.L_56:
        /*0080*/ 	.byte	0x03, 0x19
        /*0082*/ 	.short	0x0020


	//----- nvinfo : EIATTR_PARAM_CBANK
	.align		4
        /*0084*/ 	.byte	0x04, 0x0a
        /*0086*/ 	.short	(.L_58 - .L_57)
	.align		4
.L_57:
        /*0088*/ 	.word	index@(.nv.constant0._Z9AddKernelPiPKimii)
        /*008c*/ 	.short	0x0380
        /*008e*/ 	.short	0x0020


	//----- nvinfo : EIATTR_SW_WAR
	.align		4
.L_58:
        /*0090*/ 	.byte	0x04, 0x36
        /*0092*/ 	.short	(.L_60 - .L_59)
.L_59:
        /*0094*/ 	.word	0x00000008
.L_60:


//--------------------- .nv.callgraph             --------------------------
	.section	.nv.callgraph,"",@"SHT_CUDA_CALLGRAPH"
	.align	4
	.sectionentsize	8
	.align		4
        /*0000*/ 	.word	0x00000000
	.align		4
        /*0004*/ 	.word	0xffffffff
	.align		4
        /*0008*/ 	.word	0x00000000
	.align		4
        /*000c*/ 	.word	0xfffffffe
	.align		4
        /*0010*/ 	.word	0x00000000
	.align		4
        /*0014*/ 	.word	0xfffffffd
	.align		4
        /*0018*/ 	.word	0x00000000
	.align		4
        /*001c*/ 	.word	0xfffffffc


//--------------------- .nv.constant4             --------------------------
	.section	.nv.constant4,"a",@progbits
	.align	8
	.align		8
.nv.constant4:
        /*0000*/ 	.dword	g_kernelData


//--------------------- .text._Z9AddKernelPiPKimiiiP24KernelConcurrencyData_sti --------------------------
	.section	.text._Z9AddKernelPiPKimiiiP24KernelConcurrencyData_sti,"ax",@progbits
	.align	128
        .global         _Z9AddKernelPiPKimiiiP24KernelConcurrencyData_sti
        .type           _Z9AddKernelPiPKimiiiP24KernelConcurrencyData_sti,@function
        .size           _Z9AddKernelPiPKimiiiP24KernelConcurrencyData_sti,(.L_x_30 - _Z9AddKernelPiPKimiiiP24KernelConcurrencyData_sti)
        .other          _Z9AddKernelPiPKimiiiP24KernelConcurrencyData_sti,@"STO_CUDA_ENTRY STV_DEFAULT"
_Z9AddKernelPiPKimiiiP24KernelConcurrencyData_sti:
.text._Z9AddKernelPiPKimiiiP24KernelConcurrencyData_sti:
[----:B------:R-:W-:Y:S08]  /*0000*/  LDC R1, c[0x0][0x37c] ;  /* 0x0000df00ff017b82 */ /* 0x000ff00000000800 */
[----:B------:R-:W0:Y:S01]  /*0010*/  LDC R0, c[0x0][0x3b0] ;  /* 0x0000ec00ff007b82 */ /* 0x000e220000000800 */
[----:B------:R-:W1:Y:S01]  /*0020*/  LDCU.64 UR6, c[0x0][0x358] ;  /* 0x00006b00ff0677ac */ /* 0x000e620008000a00 */
[----:B0-----:R-:W-:-:S13]  /*0030*/  ISETP.NE.AND P0, PT, R0, 0x4, PT ;  /* 0x000000040000780c */ /* 0x001fda0003f05270 */
[----:B-1----:R-:W-:Y:S05]  /*0040*/  @!P0 BRA `(.L_x_0) ;  /* 0x0000000c00708947 */ /* 0x002fea0003800000 */
[----:B------:R-:W-:-:S13]  /*0050*/  ISETP.NE.AND P0, PT, R0, 0x2, PT ;  /* 0x000000020000780c */ /* 0x000fda0003f05270 */
[----:B------:R-:W-:Y:S05]  /*0060*/  @!P0 BRA `(.L_x_1) ;  /* 0x0000000400a08947 */ /* 0x000fea0003800000 */
[----:B------:R-:W-:-:S13]  /*0070*/  ISETP.NE.AND P0, PT, R0, 0x1, PT ;  /* 0x000000010000780c */ /* 0x000fda0003f05270 */
[----:B------:R-:W-:Y:S05]  /*0080*/  @P0 EXIT ;  /* 0x000000000000094d */ /* 0x000fea0003800000 */
[----:B------:R-:W0:Y:S01]  /*0090*/  S2R R3, SR_TID.X ;  /* 0x0000000000037919 */ /* 0x000e220000002100 */
[----:B------:R-:W0:Y:S01]  /*00a0*/  S2UR UR8, SR_CTAID.X ;  /* 0x00000000000879c3 */ /* 0x000e220000002500 */
[----:B------:R-:W1:Y:S01]  /*00b0*/  LDCU.64 UR10, c[0x0][0x3a8] ;  /* 0x00007500ff0a77ac */ /* 0x000e620008000a00 */
[----:B------:R-:W-:Y:S01]  /*00c0*/  BSSY.RECONVERGENT B0, `(.L_x_2) ;  /* 0x000002c000007945 */ /* 0x000fe20003800200 */
[----:B------:R-:W2:Y:S05]  /*00d0*/  LDCU.64 UR12, c[0x0][0x390] ;  /* 0x00007200ff0c77ac */ /* 0x000eaa0008000a00 */
[----:B------:R-:W3:Y:S01]  /*00e0*/  LDC R0, c[0x0][0x360] ;  /* 0x0000d800ff007b82 */ /* 0x000ee20000000800 */
[----:B------:R-:W-:Y:S01]  /*00f0*/  UMOV UR4, 0x24 ;  /* 0x0000002400047882 */ /* 0x000fe20000000000 */
[----:B------:R-:W-:Y:S01]  /*0100*/  UMOV UR5, 0x0 ;  /* 0x0000000000057882 */ /* 0x000fe20000000000 */
[----:B------:R-:W4:Y:S01]  /*0110*/  LDCU UR14, c[0x0][0x398] ;  /* 0x00007300ff0e77ac */ /* 0x000f220008000800 */
[----:B------:R-:W0:Y:S01]  /*0120*/  LDCU.128 UR16, c[0x0][0x380] ;  /* 0x00007000ff1077ac */ /* 0x000e220008000c00 */
[----:B-1----:R-:W-:Y:S01]  /*0130*/  ISETP.NE.U32.AND P2, PT, RZ, UR10, PT ;  /* 0x0000000aff007c0c */ /* 0x002fe2000bf45070 */
[----:B------:R-:W-:Y:S01]  /*0140*/  UIMAD.WIDE.U32 UR4, UR10, 0x1, UR4 ;  /* 0x000000010a0478a5 */ /* 0x000fe2000f8e0004 */
[----:B------:R-:W1:Y:S03]  /*0150*/  LDCU.128 UR20, c[0x0][0x380] ;  /* 0x00007000ff1477ac */ /* 0x000e660008000c00 */
[----:B------:R-:W-:-:S02]  /*0160*/  UIADD3 UR9, UPT, UPT, UR5, UR11, URZ ;  /* 0x0000000b05097290 */ /* 0x000fc4000fffe0ff */
[----:B------:R-:W-:Y:S01]  /*0170*/  IMAD.U32 R2, RZ, RZ, UR4 ;  /* 0x00000004ff027e24 */ /* 0x000fe2000f8e00ff */
[----:B0-----:R-:W-:Y:S01]  /*0180*/  LOP3.LUT P0, RZ, R3, UR8, RZ, 0xfc, !PT ;  /* 0x0000000803ff7c12 */ /* 0x001fe2000f80fcff */
[----:B---3--:R-:W-:Y:S02]  /*0190*/  IMAD R8, R0, UR8, R3 ;  /* 0x0000000800087c24 */ /* 0x008fe4000f8e0203 */
[----:B------:R-:W-:Y:S01]  /*01a0*/  IMAD.U32 R3, RZ, RZ, UR5 ;  /* 0x00000005ff037e24 */ /* 0x000fe2000f8e00ff */
[----:B------:R-:W-:Y:S01]  /*01b0*/  ISETP.NE.AND.EX P0, PT, RZ, UR11, !P0, P2 ;  /* 0x0000000bff007c0c */ /* 0x000fe2000c705320 */
[----:B------:R-:W-:Y:S01]  /*01c0*/  IMAD.U32 R3, RZ, RZ, UR9 ;  /* 0x00000009ff037e24 */ /* 0x000fe2000f8e00ff */
[----:B--2---:R-:W-:-:S04]  /*01d0*/  ISETP.GE.U32.AND P1, PT, R8, UR12, PT ;  /* 0x0000000c08007c0c */ /* 0x004fc8000bf26070 */
[----:B------:R-:W-:-:S07]  /*01e0*/  ISETP.GE.U32.AND.EX P1, PT, RZ, UR13, PT, P1 ;  /* 0x0000000dff007c0c */ /* 0x000fce000bf26110 */
[----:B-1--4-:R-:W-:Y:S06]  /*01f0*/  @!P0 BRA `(.L_x_3) ;  /* 0x0000000000608947 */ /* 0x012fec0003800000 */
[----:B------:R-:W0:Y:S01]  /*0200*/  LDC R15, c[0x0][0x3a0] ;  /* 0x0000e800ff0f7b82 */ /* 0x000e220000000800 */
[----:B------:R-:W-:-:S07]  /*0210*/  IMAD.MOV.U32 R6, RZ, RZ, 0x1 ;  /* 0x00000001ff067424 */ /* 0x000fce00078e00ff */
[----:B------:R-:W1:Y:S01]  /*0220*/  LDC.64 R4, c[0x0][0x3a8] ;  /* 0x0000ea00ff047b82 */ /* 0x000e620000000a00 */
[----:B0-----:R-:W-:Y:S01]  /*0230*/  SHF.L.U32 R9, R6, R15, RZ ;  /* 0x0000000f06097219 */ /* 0x001fe200000006ff */
[----:B------:R-:W0:Y:S01]  /*0240*/  S2R R11, SR_LANEID ;  /* 0x00000000000b7919 */ /* 0x000e220000000000 */
[----:B------:R-:W-:-:S05]  /*0250*/  VOTEU.ANY UR4, UPT, PT ;  /* 0x0000000000047886 */ /* 0x000fca00038e0100 */
[----:B------:R-:W2:Y:S01]  /*0260*/  LDC.64 R6, c[0x0][0x3a8] ;  /* 0x0000ea00ff067b82 */ /* 0x000ea20000000a00 */
[----:B-1----:R-:W3:Y:S01]  /*0270*/  ATOMG.E.OR.STRONG.GPU PT, R4, desc[UR6][R4.64], R9 ;  /* 0x80000009040479a8 */ /* 0x002ee2000b1ef106 */
[----:B------:R-:W0:Y:S08]  /*0280*/  FLO.U32 R10, UR4 ;  /* 0x00000004000a7d00 */ /* 0x000e3000080e0000 */
[----:B------:R-:W1:Y:S01]  /*0290*/  POPC R13, UR4 ;  /* 0x00000004000d7d09 */ /* 0x000e620008000000 */
[----:B--2---:R-:W-:Y:S01]  /*02a0*/  IMAD.WIDE R6, R15, 0x4, R6 ;  /* 0x000000040f067825 */ /* 0x004fe200078e0206 */
[----:B0-----:R-:W-:-:S02]  /*02b0*/  ISETP.EQ.U32.AND P2, PT, R10, R11, PT ;  /* 0x0000000b0a00720c */ /* 0x001fc40003f42070 */
[----:B---3--:R-:W-:-:S05]  /*02c0*/  LOP3.LUT R11, R4, R9, RZ, 0xfc, !PT ;  /* 0x00000009040b7212 */ /* 0x008fca00078efcff */
[----:B------:R-:W-:Y:S06]  /*02d0*/  STG.E desc[UR6][R6.64+0x4], R11 ;  /* 0x0000040b06007986 */ /* 0x000fec000c101906 */
[----:B-1----:R-:W2:Y:S01]  /*02e0*/  @P2 ATOMG.E.ADD.STRONG.GPU PT, R13, desc[UR6][R2.64], R13 ;  /* 0x8000000d020d29a8 */ /* 0x002ea200081ef106 */
[----:B------:R-:W0:Y:S02]  /*02f0*/  S2R R4, SR_LTMASK ;  /* 0x0000000000047919 */ /* 0x000e240000003900 */
[----:B0-----:R-:W-:-:S06]  /*0300*/  LOP3.LUT R4, R4, UR4, RZ, 0xc0, !PT ;  /* 0x0000000404047c12 */ /* 0x001fcc000f8ec0ff */
[----:B------:R-:W0:Y:S01]  /*0310*/  POPC R4, R4 ;  /* 0x0000000400047309 */ /* 0x000e220000000000 */
[----:B--2---:R-:W0:Y:S02]  /*0320*/  SHFL.IDX PT, R5, R13, R10, 0x1f ;  /* 0x00001f0a0d057589 */ /* 0x004e2400000e0000 */
[----:B0-----:R-:W-:-:S04]  /*0330*/  IADD3 R5, PT, PT, R5, 0x1, R4 ;  /* 0x0000000105057810 */ /* 0x001fc80007ffe004 */
[----:B------:R-:W-:-:S13]  /*0340*/  CREDUX.MAX.S32 UR4, R5 ;  /* 0x00000000050472cc */ /* 0x000fda0000000200 */
[----:B------:R-:W-:-:S05]  /*0350*/  IMAD.U32 R9, RZ, RZ, UR4 ;  /* 0x00000004ff097e24 */ /* 0x000fca000f8e00ff */
[----:B------:R0:W-:Y:S04]  /*0360*/  @P2 REDG.E.MAX.S32.STRONG.GPU desc[UR6][R2.64+0x4], R9 ;  /* 0x000004090200298e */ /* 0x0001e8000d12e306 */
[----:B------:R0:W-:Y:S02]  /*0370*/  STG.E desc[UR6][R6.64+0x2c], R5 ;  /* 0x00002c0506007986 */ /* 0x0001e4000c101906 */
.L_x_3:
[----:B------:R-:W-:Y:S05]  /*0380*/  BSYNC.RECONVERGENT B0 ;  /* 0x0000000000007941 */ /* 0x000fea0003800200 */
.L_x_2:
[----:B------:R-:W-:Y:S04]  /*0390*/  BSSY.RECONVERGENT B0, `(.L_x_4) ;  /* 0x0000024000007945 */ /* 0x000fe80003800200 */
[----:B------:R-:W-:Y:S05]  /*03a0*/  @P1 BRA `(.L_x_5) ;  /* 0x0000000000881947 */ /* 0x000fea0003800000 */
[----:B------:R-:W1:Y:S01]  /*03b0*/  LDC R13, c[0x0][0x39c] ;  /* 0x0000e700ff0d7b82 */ /* 0x000e620000000800 */
[----:B------:R-:W2:Y:S01]  /*03c0*/  LDCU UR4, c[0x0][0x370] ;  /* 0x00006e00ff0477ac */ /* 0x000ea20008000800 */
[----:B------:R-:W-:Y:S02]  /*03d0*/  IMAD.MOV.U32 R11, RZ, RZ, RZ ;  /* 0x000000ffff0b7224 */ /* 0x000fe400078e00ff */
[----:B--2---:R-:W-:Y:S01]  /*03e0*/  IMAD R0, R0, UR4, RZ ;  /* 0x0000000400007c24 */ /* 0x004fe2000f8e02ff */
[----:B-1----:R-:W-:-:S13]  /*03f0*/  ISETP.GT.AND P1, PT, R13, RZ, PT ;  /* 0x000000ff0d00720c */ /* 0x002fda0003f24270 */
[----:B------:R-:W-:Y:S05]  /*0400*/  @P1 BRA `(.L_x_6) ;  /* 0x0000000000381947 */ /* 0x000fea0003800000 */
.L_x_7:
[C---:B01----:R-:W-:Y:S01]  /*0410*/  IMAD.SHL.U32 R6, R8.reuse, 0x4, RZ ;  /* 0x0000000408067824 */ /* 0x043fe200078e00ff */
[----:B------:R-:W-:-:S04]  /*0420*/  SHF.L.U64.HI R7, R8, 0x2, R11 ;  /* 0x0000000208077819 */ /* 0x000fc8000001020b */
[----:B------:R-:W-:-:S04]  /*0430*/  IADD3 R4, P1, PT, R6, UR18, RZ ;  /* 0x0000001206047c10 */ /* 0x000fc8000ff3e0ff */
[----:B------:R-:W-:-:S06]  /*0440*/  IADD3.X R5, PT, PT, R7, UR19, RZ, P1, !PT ;  /* 0x0000001307057c10 */ /* 0x000fcc0008ffe4ff */
[----:B------:R-:W2:Y:S01]  /*0450*/  LDG.E R5, desc[UR6][R4.64] ;  /* 0x0000000604057981 */ /* 0x000ea2000c1e1900 */
[----:B------:R-:W-:-:S04]  /*0460*/  IADD3 R6, P1, PT, R6, UR16, RZ ;  /* 0x0000001006067c10 */ /* 0x000fc8000ff3e0ff */
[----:B------:R-:W-:Y:S02]  /*0470*/  IADD3.X R7, PT, PT, R7, UR17, RZ, P1, !PT ;  /* 0x0000001107077c10 */ /* 0x000fe40008ffe4ff */
[----:B------:R-:W-:-:S05]  /*0480*/  IADD3 R8, P1, PT, R0, R8, RZ ;  /* 0x0000000800087210 */ /* 0x000fca0007f3e0ff */
[----:B------:R-:W-:Y:S01]  /*0490*/  IMAD.X R11, RZ, RZ, R11, P1 ;  /* 0x000000ffff0b7224 */ /* 0x000fe200008e060b */
[----:B------:R-:W-:-:S04]  /*04a0*/  ISETP.GE.U32.AND P1, PT, R8, UR12, PT ;  /* 0x0000000c08007c0c */ /* 0x000fc8000bf26070 */
[----:B------:R-:W-:Y:S01]  /*04b0*/  ISETP.GE.U32.AND.EX P1, PT, R11, UR13, PT, P1 ;  /* 0x0000000d0b007c0c */ /* 0x000fe2000bf26110 */
[----:B--2---:R1:W-:-:S12]  /*04c0*/  STG.E desc[UR6][R6.64], R5 ;  /* 0x0000000506007986 */ /* 0x0043d8000c101906 */
[----:B------:R-:W-:Y:S05]  /*04d0*/  @!P1 BRA `(.L_x_7) ;  /* 0xfffffffc00cc9947 */ /* 0x000fea000383ffff */
[----:B------:R-:W-:Y:S05]  /*04e0*/  BRA `(.L_x_5) ;  /* 0x0000000000387947 */ /* 0x000fea0003800000 */
.L_x_6:
[C---:B01----:R-:W-:Y:S01]  /*04f0*/  IMAD.SHL.U32 R6, R8.reuse, 0x4, RZ ;  /* 0x0000000408067824 */ /* 0x043fe200078e00ff */
[----:B------:R-:W-:-:S04]  /*0500*/  SHF.L.U64.HI R7, R8, 0x2, R11 ;  /* 0x0000000208077819 */ /* 0x000fc8000001020b */
[----:B------:R-:W-:-:S04]  /*0510*/  IADD3 R4, P1, PT, R6, UR22, RZ ;  /* 0x0000001606047c10 */ /* 0x000fc8000ff3e0ff */
[----:B------:R-:W-:-:S05]  /*0520*/  IADD3.X R5, PT, PT, R7, UR23, RZ, P1, !PT ;  /* 0x0000001707057c10 */ /* 0x000fca0008ffe4ff */
[----:B------:R-:W2:Y:S01]  /*0530*/  LDG.E R4, desc[UR6][R4.64] ;  /* 0x0000000604047981 */ /* 0x000ea2000c1e1900 */
[----:B------:R-:W-:-:S04]  /*0540*/  IADD3 R6, P1, PT, R6, UR20, RZ ;  /* 0x0000001406067c10 */ /* 0x000fc8000ff3e0ff */
[----:B------:R-:W-:Y:S02]  /*0550*/  IADD3.X R7, PT, PT, R7, UR21, RZ, P1, !PT ;  /* 0x0000001507077c10 */ /* 0x000fe40008ffe4ff */
[----:B------:R-:W-:-:S05]  /*0560*/  IADD3 R8, P1, PT, R0, R8, RZ ;  /* 0x0000000800087210 */ /* 0x000fca0007f3e0ff */
[----:B------:R-:W-:Y:S01]  /*0570*/  IMAD.X R11, RZ, RZ, R11, P1 ;  /* 0x000000ffff0b7224 */ /* 0x000fe200008e060b */
[----:B------:R-:W-:-:S04]  /*0580*/  ISETP.GE.U32.AND P1, PT, R8, UR12, PT ;  /* 0x0000000c08007c0c */ /* 0x000fc8000bf26070 */
[----:B------:R-:W-:Y:S01]  /*0590*/  ISETP.GE.U32.AND.EX P1, PT, R11, UR13, PT, P1 ;  /* 0x0000000d0b007c0c */ /* 0x000fe2000bf26110 */
[----:B--2---:R-:W-:-:S05]  /*05a0*/  IMAD R9, R13, UR14, R4 ;  /* 0x0000000e0d097c24 */ /* 0x004fca000f8e0204 */
[----:B------:R1:W-:Y:S07]  /*05b0*/  STG.E desc[UR6][R6.64], R9 ;  /* 0x0000000906007986 */ /* 0x0003ee000c101906 */
[----:B------:R-:W-:Y:S05]  /*05c0*/  @!P1 BRA `(.L_x_6) ;  /* 0xfffffffc00c89947 */ /* 0x000fea000383ffff */
.L_x_5:
[----:B------:R-:W-:Y:S05]  /*05d0*/  BSYNC.RECONVERGENT B0 ;  /* 0x0000000000007941 */ /* 0x000fea0003800200 */
.L_x_4:
[----:B------:R-:W-:Y:S05]  /*05e0*/  @!P0 EXIT ;  /* 0x000000000000894d */ /* 0x000fea0003800000 */
[----:B------:R-:W2:Y:S01]  /*05f0*/  LDCU UR4, c[0x0][0x3a0] ;  /* 0x00007400ff0477ac */ /* 0x000ea20008000800 */
[----:B01----:R-:W0:Y:S01]  /*0600*/  S2R R6, SR_LANEID ;  /* 0x0000000000067919 */ /* 0x003e220000000000 */
[----:B------:R-:W1:Y:S01]  /*0610*/  LDC.64 R4, c[0x0][0x3a8] ;  /* 0x0000ea00ff047b82 */ /* 0x000e620000000a00 */
[----:B------:R-:W-:Y:S02]  /*0620*/  UMOV UR5, 0x1 ;  /* 0x0000000100057882 */ /* 0x000fe40000000000 */
[----:B--2---:R-:W-:-:S06]  /*0630*/  USHF.L.U32 UR4, UR5, UR4, URZ ;  /* 0x0000000405047299 */ /* 0x004fcc00080006ff */
[----:B------:R-:W-:Y:S01]  /*0640*/  LOP3.LUT R0, RZ, UR4, RZ, 0x33, !PT ;  /* 0x00000004ff007c12 */ /* 0x000fe2000f8e33ff */
[----:B------:R-:W-:Y:S02]  /*0650*/  VOTEU.ANY UR4, UPT, PT ;  /* 0x0000000000047886 */ /* 0x000fe400038e0100 */
[----:B------:R-:W-:Y:S01]  /*0660*/  UFLO.U32 UR5, UR4 ;  /* 0x00000004000572bd */ /* 0x000fe200080e0000 */
[----:B------:R-:W2:Y:S01]  /*0670*/  REDUX UR8, R0 ;  /* 0x00000000000873c4 */ /* 0x000ea20000000000 */
[----:B------:R-:W-:-:S04]  /*0680*/  UPOPC UR4, UR4 ;  /* 0x00000004000472bf */ /* 0x000fc80008000000 */
[----:B0-----:R-:W-:Y:S02]  /*0690*/  ISETP.EQ.U32.AND P0, PT, R6, UR5, PT ;  /* 0x0000000506007c0c */ /* 0x001fe4000bf02070 */
[----:B------:R-:W-:Y:S02]  /*06a0*/  IMAD R9, RZ, RZ, -UR4 ;  /* 0x80000004ff097e24 */ /* 0x000fe4000f8e02ff */
[----:B--2---:R-:W-:-:S09]  /*06b0*/  IMAD.U32 R7, RZ, RZ, UR8 ;  /* 0x00000008ff077e24 */ /* 0x004fd2000f8e00ff */
[----:B-1----:R-:W-:Y:S04]  /*06c0*/  @P0 REDG.E.AND.STRONG.GPU desc[UR6][R4.64], R7 ;  /* 0x000000070400098e */ /* 0x002fe8000e92e106 */
[----:B------:R-:W-:Y:S01]  /*06d0*/  @P0 REDG.E.ADD.STRONG.GPU desc[UR6][R2.64], R9 ;  /* 0x000000090200098e */ /* 0x000fe2000c12e106 */
[----:B------:R-:W-:Y:S05]  /*06e0*/  EXIT ;  /* 0x000000000000794d */ /* 0x000fea0003800000 */
.L_x_1:
        /* <DEDUP_REMOVED lines=13> */
[----:B------:R-:W-:Y:S01]  /*07c0*/  UIADD3 UR9, UPT, UPT, UR5, UR11, URZ ;  /* 0x0000000b05097290 */ /* 0x000fe2000fffe0ff */
[----:B0-----:R-:W-:Y:S01]  /*07d0*/  LOP3.LUT P0, RZ, R3, UR8, RZ, 0xfc, !PT ;  /* 0x0000000803ff7c12 */ /* 0x001fe2000f80fcff */
[----:B---3--:R-:W-:-:S03]  /*07e0*/  IMAD R2, R0, UR8, RZ ;  /* 0x0000000800027c24 */ /* 0x008fc6000f8e02ff */
[----:B------:R-:W-:Y:S01]  /*07f0*/  ISETP.NE.AND.EX P0, PT, RZ, UR11, !P0, P2 ;  /* 0x0000000bff007c0c */ /* 0x000fe2000c705320 */
[----:B------:R-:W-:Y:S02]  /*0800*/  IMAD R8, R2, 0x2, R3 ;  /* 0x0000000202087824 */ /* 0x000fe400078e0203 */
[----:B------:R-:W-:Y:S02]  /*0810*/  IMAD.U32 R3, RZ, RZ, UR5 ;  /* 0x00000005ff037e24 */ /* 0x000fe4000f8e00ff */
[----:B------:R-:W-:Y:S01]  /*0820*/  IMAD.U32 R2, RZ, RZ, UR4 ;  /* 0x00000004ff027e24 */ /* 0x000fe2000f8e00ff */
[----:B--2---:R-:W-:Y:S01]  /*0830*/  ISETP.GE.U32.AND P1, PT, R8, UR12, PT ;  /* 0x0000000c08007c0c */ /* 0x004fe2000bf26070 */
[----:B------:R-:W-:-:S03]  /*0840*/  IMAD.U32 R3, RZ, RZ, UR9 ;  /* 0x00000009ff037e24 */ /* 0x000fc6000f8e00ff */
[----:B------:R-:W-:-:S03]  /*0850*/  ISETP.GE.U32.AND.EX P1, PT, RZ, UR13, PT, P1 ;  /* 0x0000000dff007c0c */ /* 0x000fc6000bf26110 */
[----:B-1--4-:R-:W-:Y:S10]  /*0860*/  @!P0 BRA `(.L_x_9) ;  /* 0x0000000000608947 */ /* 0x012ff40003800000 */
        /* <DEDUP_REMOVED lines=24> */
.L_x_9:
[----:B------:R-:W-:Y:S05]  /*09f0*/  BSYNC.RECONVERGENT B0 ;  /* 0x0000000000007941 */ /* 0x000fea0003800200 */
.L_x_8:
[----:B------:R-:W-:Y:S04]  /*0a00*/  BSSY.RECONVERGENT B0, `(.L_x_10) ;  /* 0x000002f000007945 */ /* 0x000fe80003800200 */
[----:B------:R-:W-:Y:S05]  /*0a10*/  @P1 BRA `(.L_x_11) ;  /* 0x0000000000b41947 */ /* 0x000fea0003800000 */
[----:B------:R-:W1:Y:S01]  /*0a20*/  LDC R19, c[0x0][0x39c] ;  /* 0x0000e700ff137b82 */ /* 0x000e620000000800 */
[----:B------:R-:W2:Y:S01]  /*0a30*/  LDCU UR4, c[0x0][0x370] ;  /* 0x00006e00ff0477ac */ /* 0x000ea20008000800 */
[----:B0-----:R-:W-:Y:S02]  /*0a40*/  IMAD.MOV.U32 R5, RZ, RZ, R8 ;  /* 0x000000ffff057224 */ /* 0x001fe400078e0008 */
[----:B------:R-:W-:Y:S02]  /*0a50*/  IMAD.MOV.U32 R4, RZ, RZ, RZ ;  /* 0x000000ffff047224 */ /* 0x000fe400078e00ff */
[----:B--2---:R-:W-:-:S04]  /*0a60*/  IMAD R6, R0, UR4, RZ ;  /* 0x0000000400067c24 */ /* 0x004fc8000f8e02ff */
[----:B------:R-:W-:Y:S01]  /*0a70*/  IMAD.SHL.U32 R6, R6, 0x2, RZ ;  /* 0x0000000206067824 */ /* 0x000fe200078e00ff */
[----:B-1----:R-:W-:-:S13]  /*0a80*/  ISETP.GT.AND P1, PT, R19, RZ, PT ;  /* 0x000000ff1300720c */ /* 0x002fda0003f24270 */
[----:B------:R-:W-:Y:S05]  /*0a90*/  @P1 BRA `(.L_x_12) ;  /* 0x0000000000481947 */ /* 0x000fea0003800000 */
.L_x_13:
[C---:B0-----:R-:W-:Y:S01]  /*0aa0*/  IMAD.SHL.U32 R12, R5.reuse, 0x4, RZ ;  /* 0x00000004050c7824 */ /* 0x041fe200078e00ff */
[----:B------:R-:W-:-:S04]  /*0ab0*/  SHF.L.U64.HI R7, R5, 0x2, R4 ;  /* 0x0000000205077819 */ /* 0x000fc80000010204 */
[----:B------:R-:W-:-:S04]  /*0ac0*/  IADD3 R8, P1, PT, R12, UR18, RZ ;  /* 0x000000120c087c10 */ /* 0x000fc8000ff3e0ff */
[----:B------:R-:W-:-:S03]  /*0ad0*/  IADD3.X R9, PT, PT, R7, UR19, RZ, P1, !PT ;  /* 0x0000001307097c10 */ /* 0x000fc60008ffe4ff */
[----:B------:R-:W-:-:S03]  /*0ae0*/  IMAD.WIDE.U32 R10, R0, 0x4, R8 ;  /* 0x00000004000a7825 */ /* 0x000fc600078e0008 */
[----:B------:R-:W2:Y:S04]  /*0af0*/  LDG.E R9, desc[UR6][R8.64] ;  /* 0x0000000608097981 */ /* 0x000ea8000c1e1900 */
[----:B------:R-:W3:Y:S01]  /*0b00*/  LDG.E R11, desc[UR6][R10.64] ;  /* 0x000000060a0b7981 */ /* 0x000ee2000c1e1900 */
[----:B------:R-:W-:-:S04]  /*0b10*/  IADD3 R12, P1, PT, R12, UR16, RZ ;  /* 0x000000100c0c7c10 */ /* 0x000fc8000ff3e0ff */
[----:B------:R-:W-:Y:S02]  /*0b20*/  IADD3.X R13, PT, PT, R7, UR17, RZ, P1, !PT ;  /* 0x00000011070d7c10 */ /* 0x000fe40008ffe4ff */
[----:B------:R-:W-:Y:S01]  /*0b30*/  IADD3 R5, P1, PT, R6, R5, RZ ;  /* 0x0000000506057210 */ /* 0x000fe20007f3e0ff */
[----:B------:R-:W-:-:S04]  /*0b40*/  IMAD.WIDE.U32 R14, R0, 0x4, R12 ;  /* 0x00000004000e7825 */ /* 0x000fc800078e000c */
[----:B------:R-:W-:Y:S01]  /*0b50*/  IMAD.X R4, RZ, RZ, R4, P1 ;  /* 0x000000ffff047224 */ /* 0x000fe200008e0604 */
[----:B------:R-:W-:-:S04]  /*0b60*/  ISETP.GE.U32.AND P1, PT, R5, UR12, PT ;  /* 0x0000000c05007c0c */ /* 0x000fc8000bf26070 */
[----:B------:R-:W-:Y:S01]  /*0b70*/  ISETP.GE.U32.AND.EX P1, PT, R4, UR13, PT, P1 ;  /* 0x0000000d04007c0c */ /* 0x000fe2000bf26110 */
[----:B--2---:R0:W-:Y:S04]  /*0b80*/  STG.E desc[UR6][R12.64], R9 ;  /* 0x000000090c007986 */ /* 0x0041e8000c101906 */
[----:B---3--:R0:W-:Y:S08]  /*0b90*/  STG.E desc[UR6][R14.64], R11 ;  /* 0x0000000b0e007986 */ /* 0x0081f0000c101906 */
[----:B------:R-:W-:Y:S05]  /*0ba0*/  @!P1 BRA `(.L_x_13) ;  /* 0xfffffffc00bc9947 */ /* 0x000fea000383ffff */
[----:B------:R-:W-:Y:S05]  /*0bb0*/  BRA `(.L_x_11) ;  /* 0x00000000004c7947 */ /* 0x000fea0003800000 */
.L_x_12:
[C---:B-1----:R-:W-:Y:S01]  /*0bc0*/  IMAD.SHL.U32 R12, R5.reuse, 0x4, RZ ;  /* 0x00000004050c7824 */ /* 0x042fe200078e00ff */
[----:B------:R-:W-:-:S04]  /*0bd0*/  SHF.L.U64.HI R7, R5, 0x2, R4 ;  /* 0x0000000205077819 */ /* 0x000fc80000010204 */
[----:B------:R-:W-:-:S04]  /*0be0*/  IADD3 R8, P1, PT, R12, UR22, RZ ;  /* 0x000000160c087c10 */ /* 0x000fc8000ff3e0ff */
[----:B------:R-:W-:-:S03]  /*0bf0*/  IADD3.X R9, PT, PT, R7, UR23, RZ, P1, !PT ;  /* 0x0000001707097c10 */ /* 0x000fc60008ffe4ff */
[----:B------:R-:W-:Y:S02]  /*0c00*/  IMAD.WIDE.U32 R10, R0, 0x4, R8 ;  /* 0x00000004000a7825 */ /* 0x000fe400078e0008 */
        /* <DEDUP_REMOVED lines=9> */
[C---:B--2---:R-:W-:Y:S02]  /*0ca0*/  IMAD R7, R19.reuse, UR14, R8 ;  /* 0x0000000e13077c24 */ /* 0x044fe4000f8e0208 */
[----:B---3--:R-:W-:-:S03]  /*0cb0*/  IMAD R17, R19, UR14, R10 ;  /* 0x0000000e13117c24 */ /* 0x008fc6000f8e020a */
[----:B------:R1:W-:Y:S04]  /*0cc0*/  STG.E desc[UR6][R12.64], R7 ;  /* 0x000000070c007986 */ /* 0x0003e8000c101906 */
[----:B------:R1:W-:Y:S03]  /*0cd0*/  STG.E desc[UR6][R14.64], R17 ;  /* 0x000000110e007986 */ /* 0x0003e6000c101906 */
[----:B------:R-:W-:Y:S05]  /*0ce0*/  @!P1 BRA `(.L_x_12) ;  /* 0xfffffffc00b49947 */ /* 0x000fea000383ffff */
.L_x_11:
[----:B------:R-:W-:Y:S05]  /*0cf0*/  BSYNC.RECONVERGENT B0 ;  /* 0x0000000000007941 */ /* 0x000fea0003800200 */
.L_x_10:
[----:B------:R-:W-:Y:S05]  /*0d00*/  @!P0 EXIT ;  /* 0x000000000000894d */ /* 0x000fea0003800000 */
[----:B------:R-:W2:Y:S01]  /*0d10*/  LDCU UR4, c[0x0][0x3a0] ;  /* 0x00007400ff0477ac */ /* 0x000ea20008000800 */
[----:B0-----:R-:W0:Y:S01]  /*0d20*/  S2R R6, SR_LANEID ;  /* 0x0000000000067919 */ /* 0x001e220000000000 */
[----:B------:R-:W3:Y:S01]  /*0d30*/  LDC.64 R4, c[0x0][0x3a8] ;  /* 0x0000ea00ff047b82 */ /* 0x000ee20000000a00 */
[----:B------:R-:W-:Y:S02]  /*0d40*/  UMOV UR5, 0x1 ;  /* 0x0000000100057882 */ /* 0x000fe40000000000 */
[----:B--2---:R-:W-:-:S06]  /*0d50*/  USHF.L.U32 UR4, UR5, UR4, URZ ;  /* 0x0000000405047299 */ /* 0x004fcc00080006ff */
[----:B------:R-:W-:Y:S01]  /*0d60*/  LOP3.LUT R0, RZ, UR4, RZ, 0x33, !PT ;  /* 0x00000004ff007c12 */ /* 0x000fe2000f8e33ff */
[----:B------:R-:W-:Y:S02]  /*0d70*/  VOTEU.ANY UR4, UPT, PT ;  /* 0x0000000000047886 */ /* 0x000fe400038e0100 */
[----:B------:R-:W-:Y:S01]  /*0d80*/  UFLO.U32 UR5, UR4 ;  /* 0x00000004000572bd */ /* 0x000fe200080e0000 */
[----:B------:R-:W1:Y:S01]  /*0d90*/  REDUX UR8, R0 ;  /* 0x00000000000873c4 */ /* 0x000e620000000000 */
[----:B------:R-:W-:-:S04]  /*0da0*/  UPOPC UR4, UR4 ;  /* 0x00000004000472bf */ /* 0x000fc80008000000 */
[----:B0-----:R-:W-:Y:S02]  /*0db0*/  ISETP.EQ.U32.AND P0, PT, R6, UR5, PT ;  /* 0x0000000506007c0c */ /* 0x001fe4000bf02070 */
[----:B------:R-:W-:Y:S02]  /*0dc0*/  IMAD R9, RZ, RZ, -UR4 ;  /* 0x80000004ff097e24 */ /* 0x000fe4000f8e02ff */
[----:B-1----:R-:W-:-:S09]  /*0dd0*/  IMAD.U32 R7, RZ, RZ, UR8 ;  /* 0x00000008ff077e24 */ /* 0x002fd2000f8e00ff */
[----:B---3--:R-:W-:Y:S04]  /*0de0*/  @P0 REDG.E.AND.STRONG.GPU desc[UR6][R4.64], R7 ;  /* 0x000000070400098e */ /* 0x008fe8000e92e106 */
[----:B------:R-:W-:Y:S01]  /*0df0*/  @P0 REDG.E.ADD.STRONG.GPU desc[UR6][R2.64], R9 ;  /* 0x000000090200098e */ /* 0x000fe2000c12e106 */
[----:B------:R-:W-:Y:S05]  /*0e00*/  EXIT ;  /* 0x000000000000794d */ /* 0x000fea0003800000 */
.L_x_0:
        /* <DEDUP_REMOVED lines=48> */
.L_x_15:
[----:B------:R-:W-:Y:S05]  /*1110*/  BSYNC.RECONVERGENT B0 ;  /* 0x0000000000007941 */ /* 0x000fea0003800200 */
.L_x_14:
[----:B------:R-:W-:Y:S04]  /*1120*/  BSSY.RECONVERGENT B0, `(.L_x_16) ;  /* 0x0000041000007945 */ /* 0x000fe80003800200 */
[----:B------:R-:W-:Y:S05]  /*1130*/  @P1 BRA `(.L_x_17) ;  /* 0x0000000000fc1947 */ /* 0x000fea0003800000 */
[----:B0-----:R-:W0:Y:S01]  /*1140*/  LDC R7, c[0x0][0x39c] ;  /* 0x0000e700ff077b82 */ /* 0x001e220000000800 */
[----:B------:R-:W1:Y:S01]  /*1150*/  LDCU UR4, c[0x0][0x370] ;  /* 0x00006e00ff0477ac */ /* 0x000e620008000800 */
[----:B------:R-:W-:Y:S02]  /*1160*/  IMAD.MOV.U32 R6, RZ, RZ, R8 ;  /* 0x000000ffff067224 */ /* 0x000fe400078e0008 */
[----:B------:R-:W-:Y:S02]  /*1170*/  IMAD.MOV.U32 R4, RZ, RZ, RZ ;  /* 0x000000ffff047224 */ /* 0x000fe400078e00ff */
[----:B-1----:R-:W-:-:S04]  /*1180*/  IMAD R5, R0, UR4, RZ ;  /* 0x0000000400057c24 */ /* 0x002fc8000f8e02ff */
[----:B------:R-:W-:Y:S01]  /*1190*/  IMAD.SHL.U32 R5, R5, 0x4, RZ ;  /* 0x0000000405057824 */ /* 0x000fe200078e00ff */
[----:B0-----:R-:W-:-:S13]  /*11a0*/  ISETP.GT.AND P1, PT, R7, RZ, PT ;  /* 0x000000ff0700720c */ /* 0x001fda0003f24270 */
[----:B------:R-:W-:Y:S05]  /*11b0*/  @P1 BRA `(.L_x_18) ;  /* 0x0000000000681947 */ /* 0x000fea0003800000 */
.L_x_19:
[C---:B0-----:R-:W-:Y:S01]  /*11c0*/  IMAD.SHL.U32 R16, R6.reuse, 0x4, RZ ;  /* 0x0000000406107824 */ /* 0x041fe200078e00ff */
[----:B------:R-:W-:-:S04]  /*11d0*/  SHF.L.U64.HI R7, R6, 0x2, R4 ;  /* 0x0000000206077819 */ /* 0x000fc80000010204 */
[----:B------:R-:W-:-:S04]  /*11e0*/  IADD3 R8, P1, PT, R16, UR18, RZ ;  /* 0x0000001210087c10 */ /* 0x000fc8000ff3e0ff */
[----:B------:R-:W-:-:S03]  /*11f0*/  IADD3.X R9, PT, PT, R7, UR19, RZ, P1, !PT ;  /* 0x0000001307097c10 */ /* 0x000fc60008ffe4ff */
[----:B------:R-:W-:-:S03]  /*1200*/  IMAD.WIDE.U32 R10, R0, 0x4, R8 ;  /* 0x00000004000a7825 */ /* 0x000fc600078e0008 */
[----:B------:R-:W2:Y:S01]  /*1210*/  LDG.E R9, desc[UR6][R8.64] ;  /* 0x0000000608097981 */ /* 0x000ea2000c1e1900 */
[----:B------:R-:W-:-:S03]  /*1220*/  IMAD.WIDE.U32 R12, R0, 0x4, R10 ;  /* 0x00000004000c7825 */ /* 0x000fc600078e000a */
[----:B------:R-:W3:Y:S01]  /*1230*/  LDG.E R11, desc[UR6][R10.64] ;  /* 0x000000060a0b7981 */ /* 0x000ee2000c1e1900 */
[----:B------:R-:W-:-:S03]  /*1240*/  IMAD.WIDE.U32 R14, R0, 0x4, R12 ;  /* 0x00000004000e7825 */ /* 0x000fc600078e000c */
[----:B------:R-:W4:Y:S04]  /*1250*/  LDG.E R13, desc[UR6][R12.64] ;  /* 0x000000060c0d7981 */ /* 0x000f28000c1e1900 */
[----:B------:R-:W5:Y:S01]  /*1260*/  LDG.E R15, desc[UR6][R14.64] ;  /* 0x000000060e0f7981 */ /* 0x000f62000c1e1900 */
[----:B------:R-:W-:-:S04]  /*1270*/  IADD3 R16, P1, PT, R16, UR16, RZ ;  /* 0x0000001010107c10 */ /* 0x000fc8000ff3e0ff */
[----:B------:R-:W-:-:S03]  /*1280*/  IADD3.X R17, PT, PT, R7, UR17, RZ, P1, !PT ;  /* 0x0000001107117c10 */ /* 0x000fc60008ffe4ff */
[----:B------:R-:W-:-:S04]  /*1290*/  IMAD.WIDE.U32 R18, R0, 0x4, R16 ;  /* 0x0000000400127825 */ /* 0x000fc800078e0010 */
[----:B------:R-:W-:Y:S01]  /*12a0*/  IMAD.WIDE.U32 R20, R0, 0x4, R18 ;  /* 0x0000000400147825 */ /* 0x000fe200078e0012 */
[----:B------:R-:W-:-:S03]  /*12b0*/  IADD3 R6, P1, PT, R5, R6, RZ ;  /* 0x0000000605067210 */ /* 0x000fc60007f3e0ff */
[----:B------:R-:W-:-:S04]  /*12c0*/  IMAD.WIDE.U32 R22, R0, 0x4, R20 ;  /* 0x0000000400167825 */ /* 0x000fc800078e0014 */
[----:B------:R-:W-:Y:S01]  /*12d0*/  IMAD.X R4, RZ, RZ, R4, P1 ;  /* 0x000000ffff047224 */ /* 0x000fe200008e0604 */
[----:B------:R-:W-:-:S04]  /*12e0*/  ISETP.GE.U32.AND P1, PT, R6, UR12, PT ;  /* 0x0000000c06007c0c */ /* 0x000fc8000bf26070 */
[----:B------:R-:W-:Y:S01]  /*12f0*/  ISETP.GE.U32.AND.EX P1, PT, R4, UR13, PT, P1 ;  /* 0x0000000d04007c0c */ /* 0x000fe2000bf26110 */
[----:B--2---:R0:W-:Y:S04]  /*1300*/  STG.E desc[UR6][R16.64], R9 ;  /* 0x0000000910007986 */ /* 0x0041e8000c101906 */
[----:B---3--:R0:W-:Y:S04]  /*1310*/  STG.E desc[UR6][R18.64], R11 ;  /* 0x0000000b12007986 */ /* 0x0081e8000c101906 */
[----:B----4-:R0:W-:Y:S04]  /*1320*/  STG.E desc[UR6][R20.64], R13 ;  /* 0x0000000d14007986 */ /* 0x0101e8000c101906 */
[----:B-----5:R0:W-:Y:S01]  /*1330*/  STG.E desc[UR6][R22.64], R15 ;  /* 0x0000000f16007986 */ /* 0x0201e2000c101906 */
[----:B------:R-:W-:Y:S05]  /*1340*/  @!P1 BRA `(.L_x_19) ;  /* 0xfffffffc009c9947 */ /* 0x000fea000383ffff */
[----:B------:R-:W-:Y:S05]  /*1350*/  BRA `(.L_x_17) ;  /* 0x0000000000747947 */ /* 0x000fea0003800000 */
.L_x_18:
[C---:B-1----:R-:W-:Y:S01]  /*1360*/  IMAD.SHL.U32 R8, R6.reuse, 0x4, RZ ;  /* 0x0000000406087824 */ /* 0x042fe200078e00ff */
[----:B------:R-:W-:-:S04]  /*1370*/  SHF.L.U64.HI R9, R6, 0x2, R4 ;  /* 0x0000000206097819 */ /* 0x000fc80000010204 */
[----:B------:R-:W-:-:S04]  /*1380*/  IADD3 R18, P1, PT, R8, UR22, RZ ;  /* 0x0000001608127c10 */ /* 0x000fc8000ff3e0ff */
[----:B------:R-:W-:-:S03]  /*1390*/  IADD3.X R19, PT, PT, R9, UR23, RZ, P1, !PT ;  /* 0x0000001709137c10 */ /* 0x000fc60008ffe4ff */
[C---:B------:R-:W-:Y:S02]  /*13a0*/  IMAD.WIDE.U32 R20, R0.reuse, 0x4, R18 ;  /* 0x0000000400147825 */ /* 0x040fe400078e0012 */
[----:B------:R-:W2:Y:S02]  /*13b0*/  LDG.E R18, desc[UR6][R18.64] ;  /* 0x0000000612127981 */ /* 0x000ea4000c1e1900 */
[C---:B------:R-:W-:Y:S02]  /*13c0*/  IMAD.WIDE.U32 R22, R0.reuse, 0x4, R20 ;  /* 0x0000000400167825 */ /* 0x040fe400078e0014 */
[----:B------:R-:W3:Y:S02]  /*13d0*/  LDG.E R20, desc[UR6][R20.64] ;  /* 0x0000000614147981 */ /* 0x000ee4000c1e1900 */
[----:B------:R-:W-:Y:S02]  /*13e0*/  IMAD.WIDE.U32 R16, R0, 0x4, R22 ;  /* 0x0000000400107825 */ /* 0x000fe400078e0016 */
        /* <DEDUP_REMOVED lines=11> */
[C---:B--2---:R-:W-:Y:S02]  /*14a0*/  IMAD R25, R7.reuse, UR14, R18 ;  /* 0x0000000e07197c24 */ /* 0x044fe4000f8e0212 */
[----:B---3--:R-:W-:-:S03]  /*14b0*/  IMAD R27, R7, UR14, R20 ;  /* 0x0000000e071b7c24 */ /* 0x008fc6000f8e0214 */
[----:B------:R1:W-:Y:S01]  /*14c0*/  STG.E desc[UR6][R8.64], R25 ;  /* 0x0000001908007986 */ /* 0x0003e2000c101906 */
[----:B----4-:R-:W-:-:S03]  /*14d0*/  IMAD R19, R7, UR14, R22 ;  /* 0x0000000e07137c24 */ /* 0x010fc6000f8e0216 */
[----:B------:R1:W-:Y:S01]  /*14e0*/  STG.E desc[UR6][R12.64], R27 ;  /* 0x0000001b0c007986 */ /* 0x0003e2000c101906 */
[----:B-----5:R-:W-:-:S03]  /*14f0*/  IMAD R21, R7, UR14, R16 ;  /* 0x0000000e07157c24 */ /* 0x020fc6000f8e0210 */
[----:B------:R1:W-:Y:S04]  /*1500*/  STG.E desc[UR6][R10.64], R19 ;  /* 0x000000130a007986 */ /* 0x0003e8000c101906 */
[----:B------:R1:W-:Y:S01]  /*1510*/  STG.E desc[UR6][R14.64], R21 ;  /* 0x000000150e007986 */ /* 0x0003e2000c101906 */
[----:B------:R-:W-:Y:S05]  /*1520*/  @!P1 BRA `(.L_x_18) ;  /* 0xfffffffc008c9947 */ /* 0x000fea000383ffff */
.L_x_17:
[----:B------:R-:W-:Y:S05]  /*1530*/  BSYNC.RECONVERGENT B0 ;  /* 0x0000000000007941 */ /* 0x000fea0003800200 */
.L_x_16:
        /* <DEDUP_REMOVED lines=12> */
[----:B-1----:R-:W-:Y:S02]  /*1600*/  IMAD R9, RZ, RZ, -UR4 ;  /* 0x80000004ff097e24 */ /* 0x002fe4000f8e02ff */
[----:B--2---:R-:W-:-:S09]  /*1610*/  IMAD.U32 R7, RZ, RZ, UR8 ;  /* 0x00000008ff077e24 */ /* 0x004fd2000f8e00ff */
[----:B---3--:R-:W-:Y:S04]  /*1620*/  @P0 REDG.E.AND.STRONG.GPU desc[UR6][R4.64], R7 ;  /* 0x000000070400098e */ /* 0x008fe8000e92e106 */
[----:B------:R-:W-:Y:S01]  /*1630*/  @P0 REDG.E.ADD.STRONG.GPU desc[UR6][R2.64], R9 ;  /* 0x000000090200098e */ /* 0x000fe2000c12e106 */
[----:B------:R-:W-:Y:S05]  /*1640*/  EXIT ;  /* 0x000000000000794d */ /* 0x000fea0003800000 */
.L_x_20:
[----:B------:R-:W-:-:S00]  /*1650*/  BRA `(.L_x_20) ;  /* 0xfffffffc00fc7947 */ /* 0x000fc0000383ffff */
[----:B------:R-:W-:-:S00]  /*1660*/  NOP ;  /* 0x0000000000007918 */ /* 0x000fc00000000000 */
        /* <DEDUP_REMOVED lines=9> */
.L_x_30:


//--------------------- .text._Z9AddKernelPiPKimii --------------------------
	.section	.text._Z9AddKernelPiPKimii,"ax",@progbits
	.align	128
        .global         _Z9AddKernelPiPKimii
        .type           _Z9AddKernelPiPKimii,@function
        .size           _Z9AddKernelPiPKimii,(.L_x_31 - _Z9AddKernelPiPKimii)
        .other          _Z9AddKernelPiPKimii,@"STO_CUDA_ENTRY STV_DEFAULT"
_Z9AddKernelPiPKimii:
.text._Z9AddKernelPiPKimii:
[----:B------:R-:W-:Y:S01]  /*0000*/  LDC R1, c[0x0][0x37c] ;  /* 0x0000df00ff017b82 */ /* 0x000fe20000000800 */
[----:B------:R-:W0:Y:S07]  /*0010*/  S2R R3, SR_TID.X ;  /* 0x0000000000037919 */ /* 0x000e2e0000002100 */
[----:B------:R-:W0:Y:S01]  /*0020*/  S2UR UR4, SR_CTAID.X ;  /* 0x00000000000479c3 */ /* 0x000e220000002500 */
[----:B------:R-:W1:Y:S07]  /*0030*/  LDCU.64 UR8, c[0x0][0x390] ;  /* 0x00007200ff0877ac */ /* 0x000e6e0008000a00 */
[----:B------:R-:W0:Y:S02]  /*0040*/  LDC R2, c[0x0][0x360] ;  /* 0x0000d800ff027b82 */ /* 0x000e240000000800 */
[----:B0-----:R-:W-:-:S05]  /*0050*/  IMAD R0, R2, UR4, R3 ;  /* 0x0000000402007c24 */ /* 0x001fca000f8e0203 */
[----:B-1----:R-:W-:-:S04]  /*0060*/  ISETP.GE.U32.AND P0, PT, R0, UR8, PT ;  /* 0x0000000800007c0c */ /* 0x002fc8000bf06070 */
[----:B------:R-:W-:-:S13]  /*0070*/  ISETP.GE.U32.AND.EX P0, PT, RZ, UR9, PT, P0 ;  /* 0x00000009ff007c0c */ /* 0x000fda000bf06100 */
[----:B------:R-:W-:Y:S05]  /*0080*/  @P0 EXIT ;  /* 0x000000000000094d */ /* 0x000fea0003800000 */
[----:B------:R-:W0:Y:S01]  /*0090*/  LDC R4, c[0x0][0x39c] ;  /* 0x0000e700ff047b82 */ /* 0x000e220000000800 */
[----:B------:R-:W1:Y:S01]  /*00a0*/  LDCU UR4, c[0x0][0x370] ;  /* 0x00006e00ff0477ac */ /* 0x000e620008000800 */
[----:B------:R-:W-:Y:S02]  /*00b0*/  IMAD.MOV.U32 R7, RZ, RZ, R0 ;  /* 0x000000ffff077224 */ /* 0x000fe400078e0000 */
[----:B------:R-:W-:Y:S01]  /*00c0*/  IMAD.MOV.U32 R6, RZ, RZ, RZ ;  /* 0x000000ffff067224 */ /* 0x000fe200078e00ff */
[----:B------:R-:W2:Y:S01]  /*00d0*/  LDCU.64 UR6, c[0x0][0x358] ;  /* 0x00006b00ff0677ac */ /* 0x000ea20008000a00 */
[----:B------:R-:W3:Y:S01]  /*00e0*/  LDCU.128 UR12, c[0x0][0x380] ;  /* 0x00007000ff0c77ac */ /* 0x000ee20008000c00 */
[----:B-1----:R-:W-:Y:S01]  /*00f0*/  IMAD R0, R2, UR4, RZ ;  /* 0x0000000402007c24 */ /* 0x002fe2000f8e02ff */
[----:B0-----:R-:W-:-:S13]  /*0100*/  ISETP.GT.AND P0, PT, R4, RZ, PT ;  /* 0x000000ff0400720c */ /* 0x001fda0003f04270 */
[----:B--23--:R-:W-:Y:S05]  /*0110*/  @P0 BRA `(.L_x_21) ;  /* 0x0000000000380947 */ /* 0x00cfea0003800000 */
.L_x_22:
[C---:B0-----:R-:W-:Y:S01]  /*0120*/  IMAD.SHL.U32 R4, R7.reuse, 0x4, RZ ;  /* 0x0000000407047824 */ /* 0x041fe200078e00ff */
        /* <DEDUP_REMOVED lines=12> */
[----:B------:R-:W-:Y:S05]  /*01f0*/  EXIT ;  /* 0x000000000000794d */ /* 0x000fea0003800000 */
.L_x_21:
[C---:B------:R-:W-:Y:S01]  /*0200*/  LOP3.LUT R10, R4.reuse, 0xf, RZ, 0xc0, !PT ;  /* 0x0000000f040a7812 */ /* 0x040fe200078ec0ff */
[----:B------:R-:W0:Y:S01]  /*0210*/  LDCU UR5, c[0x0][0x398] ;  /* 0x00007300ff0577ac */ /* 0x000e220008000800 */
[----:B------:R-:W-:-:S03]  /*0220*/  LOP3.LUT R11, R4, 0x7, RZ, 0xc0, !PT ;  /* 0x00000007040b7812 */ /* 0x000fc600078ec0ff */
[----:B------:R-:W-:Y:S02]  /*0230*/  VIADD R2, R10, 0xffffffff ;  /* 0xffffffff0a027836 */ /* 0x000fe40000000000 */
[----:B------:R-:W-:-:S03]  /*0240*/  VIADD R3, R11, 0xffffffff ;  /* 0xffffffff0b037836 */ /* 0x000fc60000000000 */
[----:B------:R-:W-:Y:S02]  /*0250*/  ISETP.GE.U32.AND P1, PT, R2, 0x7, PT ;  /* 0x000000070200780c */ /* 0x000fe40003f26070 */
[C---:B------:R-:W-:Y:S02]  /*0260*/  LOP3.LUT R2, R4.reuse, 0x7ffffff0, RZ, 0xc0, !PT ;  /* 0x7ffffff004027812 */ /* 0x040fe400078ec0ff */
[----:B------:R-:W-:Y:S02]  /*0270*/  ISETP.GE.U32.AND P2, PT, R3, 0x3, PT ;  /* 0x000000030300780c */ /* 0x000fe40003f46070 */
[----:B------:R-:W-:Y:S02]  /*0280*/  LOP3.LUT R4, R4, 0x3, RZ, 0xc0, !PT ;  /* 0x0000000304047812 */ /* 0x000fe400078ec0ff */
[----:B------:R-:W-:-:S09]  /*0290*/  IADD3 R8, PT, PT, -R2, RZ, RZ ;  /* 0x000000ff02087210 */ /* 0x000fd20007ffe1ff */
.L_x_28:
[----:B-1----:R-:W1:Y:S01]  /*02a0*/  LDCU.64 UR8, c[0x0][0x388] ;  /* 0x00007100ff0877ac */ /* 0x002e620008000a00 */
[C---:B------:R-:W-:Y:S01]  /*02b0*/  IMAD.SHL.U32 R9, R7.reuse, 0x4, RZ ;  /* 0x0000000407097824 */ /* 0x040fe200078e00ff */
[----:B------:R-:W-:Y:S01]  /*02c0*/  SHF.L.U64.HI R12, R7, 0x2, R6 ;  /* 0x00000002070c7819 */ /* 0x000fe20000010206 */
[----:B------:R-:W2:Y:S01]  /*02d0*/  LDCU UR4, c[0x0][0x2f8] ;  /* 0x00005f00ff0477ac */ /* 0x000ea20008000800 */
[----:B------:R-:W3:Y:S02]  /*02e0*/  LDCU.64 UR10, c[0x0][0x390] ;  /* 0x00007200ff0a77ac */ /* 0x000ee40008000a00 */
[----:B-1----:R-:W-:Y:S01]  /*02f0*/  IADD3 R2, P0, PT, R9, UR8, RZ ;  /* 0x0000000809027c10 */ /* 0x002fe2000ff1e0ff */
[----:B------:R-:W1:Y:S03]  /*0300*/  LDCU UR8, c[0x0][0x39c] ;  /* 0x00007380ff0877ac */ /* 0x000e660008000800 */
[----:B------:R-:W-:-:S05]  /*0310*/  IADD3.X R3, PT, PT, R12, UR9, RZ, P0, !PT ;  /* 0x000000090c037c10 */ /* 0x000fca00087fe4ff */
[----:B------:R-:W4:Y:S01]  /*0320*/  LDG.E R2, desc[UR6][R2.64] ;  /* 0x0000000602027981 */ /* 0x000f22000c1e1900 */
[----:B--2---:R-:W-:Y:S01]  /*0330*/  UIADD3 UR4, UPT, UPT, UR4, -UR4, URZ ;  /* 0x8000000404047290 */ /* 0x004fe2000fffe0ff */
[----:B------:R-:W-:Y:S02]  /*0340*/  IADD3 R7, P0, PT, R0, R7, RZ ;  /* 0x0000000700077210 */ /* 0x000fe40007f1e0ff */
[----:B------:R-:W-:-:S03]  /*0350*/  ISETP.NE.AND P4, PT, R10, RZ, PT ;  /* 0x000000ff0a00720c */ /* 0x000fc60003f85270 */
[----:B------:R-:W-:Y:S01]  /*0360*/  ISETP.EQ.AND P3, PT, RZ, UR4, PT ;  /* 0x00000004ff007c0c */ /* 0x000fe2000bf62270 */
[----:B------:R-:W-:Y:S01]  /*0370*/  IMAD.X R6, RZ, RZ, R6, P0 ;  /* 0x000000ffff067224 */ /* 0x000fe200000e0606 */
[----:B---3--:R-:W-:Y:S01]  /*0380*/  ISETP.GE.U32.AND P0, PT, R7, UR10, PT ;  /* 0x0000000a07007c0c */ /* 0x008fe2000bf06070 */
[----:B-1----:R-:W-:-:S03]  /*0390*/  UISETP.GE.U32.AND UP0, UPT, UR8, 0x10, UPT ;  /* 0x000000100800788c */ /* 0x002fc6000bf06070 */
[----:B------:R-:W-:-:S07]  /*03a0*/  ISETP.GE.U32.AND.EX P0, PT, R6, UR11, PT, P0 ;  /* 0x0000000b06007c0c */ /* 0x000fce000bf06100 */
[----:B----4-:R-:W-:Y:S01]  /*03b0*/  @P3 IMAD.MOV.U32 R5, RZ, RZ, R2 ;  /* 0x000000ffff053224 */ /* 0x010fe200078e0002 */
[----:B------:R-:W-:Y:S06]  /*03c0*/  BRA.U !UP0, `(.L_x_23) ;  /* 0x0000000108507547 */ /* 0x000fec000b800000 */
[----:B------:R-:W-:-:S07]  /*03d0*/  IMAD.MOV.U32 R2, RZ, RZ, R8 ;  /* 0x000000ffff027224 */ /* 0x000fce00078e0008 */
.L_x_24:
[----:B0-----:R-:W-:Y:S01]  /*03e0*/  @P3 VIADD R5, R5, UR5 ;  /* 0x0000000505053c36 */ /* 0x001fe20008000000 */
[----:B------:R-:W-:-:S04]  /*03f0*/  IADD3 R2, PT, PT, R2, 0x10, RZ ;  /* 0x0000001002027810 */ /* 0x000fc80007ffe0ff */
[----:B------:R-:W-:Y:S02]  /*0400*/  @P3 IADD3 R5, PT, PT, R5, UR5, RZ ;  /* 0x0000000505053c10 */ /* 0x000fe4000fffe0ff */
[----:B------:R-:W-:-:S03]  /*0410*/  ISETP.NE.AND P5, PT, R2, RZ, PT ;  /* 0x000000ff0200720c */ /* 0x000fc60003fa5270 */
[----:B------:R-:W-:-:S04]  /*0420*/  @P3 VIADD R5, R5, UR5 ;  /* 0x0000000505053c36 */ /* 0x000fc80008000000 */
[----:B------:R-:W-:-:S04]  /*0430*/  @P3 VIADD R5, R5, UR5 ;  /* 0x0000000505053c36 */ /* 0x000fc80008000000 */
[----:B------:R-:W-:-:S04]  /*0440*/  @P3 VIADD R5, R5, UR5 ;  /* 0x0000000505053c36 */ /* 0x000fc80008000000 */
[----:B------:R-:W-:-:S04]  /*0450*/  @P3 VIADD R5, R5, UR5 ;  /* 0x0000000505053c36 */ /* 0x000fc80008000000 */
[----:B------:R-:W-:-:S05]  /*0460*/  @P3 VIADD R5, R5, UR5 ;  /* 0x0000000505053c36 */ /* 0x000fca0008000000 */
[----:B------:R-:W-:-:S05]  /*0470*/  @P3 IADD3 R5, PT, PT, R5, UR5, RZ ;  /* 0x0000000505053c10 */ /* 0x000fca000fffe0ff */
[----:B------:R-:W-:-:S04]  /*0480*/  @P3 VIADD R5, R5, UR5 ;  /* 0x0000000505053c36 */ /* 0x000fc80008000000 */
[----:B------:R-:W-:-:S04]  /*0490*/  @P3 VIADD R5, R5, UR5 ;  /* 0x0000000505053c36 */ /* 0x000fc80008000000 */
[----:B------:R-:W-:-:S04]  /*04a0*/  @P3 VIADD R5, R5, UR5 ;  /* 0x0000000505053c36 */ /* 0x000fc80008000000 */
[----:B------:R-:W-:-:S04]  /*04b0*/  @P3 VIADD R5, R5, UR5 ;  /* 0x0000000505053c36 */ /* 0x000fc80008000000 */
[----:B------:R-:W-:-:S04]  /*04c0*/  @P3 VIADD R5, R5, UR5 ;  /* 0x0000000505053c36 */ /* 0x000fc80008000000 */
[----:B------:R-:W-:-:S04]  /*04d0*/  @P3 VIADD R5, R5, UR5 ;  /* 0x0000000505053c36 */ /* 0x000fc80008000000 */
[----:B------:R-:W-:-:S04]  /*04e0*/  @P3 VIADD R5, R5, UR5 ;  /* 0x0000000505053c36 */ /* 0x000fc80008000000 */
[----:B------:R-:W-:Y:S01]  /*04f0*/  @P3 VIADD R5, R5, UR5 ;  /* 0x0000000505053c36 */ /* 0x000fe20008000000 */
[----:B------:R-:W-:Y:S06]  /*0500*/  @P5 BRA `(.L_x_24) ;  /* 0xfffffffc00b45947 */ /* 0x000fec000383ffff */
.L_x_23:
[----:B------:R-:W-:Y:S05]  /*0510*/  @!P4 BRA `(.L_x_25) ;  /* 0x000000000078c947 */ /* 0x000fea0003800000 */
[----:B------:R-:W-:Y:S01]  /*0520*/  ISETP.NE.AND P4, PT, R11, RZ, PT ;  /* 0x000000ff0b00720c */ /* 0x000fe20003f85270 */
[----:B------:R-:W-:-:S12]  /*0530*/  @!P1 BRA `(.L_x_26) ;  /* 0x0000000000249947 */ /* 0x000fd80003800000 */
[----:B------:R-:W1:Y:S02]  /*0540*/  LDCU UR4, c[0x0][0x398] ;  /* 0x00007300ff0477ac */ /* 0x000e640008000800 */
[----:B-1----:R-:W-:-:S04]  /*0550*/  @P3 VIADD R5, R5, UR4 ;  /* 0x0000000405053c36 */ /* 0x002fc80008000000 */
[----:B------:R-:W-:-:S05]  /*0560*/  @P3 VIADD R5, R5, UR4 ;  /* 0x0000000405053c36 */ /* 0x000fca0008000000 */
[----:B------:R-:W-:-:S05]  /*0570*/  @P3 IADD3 R5, PT, PT, R5, UR4, RZ ;  /* 0x0000000405053c10 */ /* 0x000fca000fffe0ff */
[----:B------:R-:W-:-:S04]  /*0580*/  @P3 VIADD R5, R5, UR4 ;  /* 0x0000000405053c36 */ /* 0x000fc80008000000 */
[----:B------:R-:W-:-:S04]  /*0590*/  @P3 VIADD R5, R5, UR4 ;  /* 0x0000000405053c36 */ /* 0x000fc80008000000 */
[----:B------:R-:W-:-:S04]  /*05a0*/  @P3 VIADD R5, R5, UR4 ;  /* 0x0000000405053c36 */ /* 0x000fc80008000000 */
[----:B------:R-:W-:-:S05]  /*05b0*/  @P3 VIADD R5, R5, UR4 ;  /* 0x0000000405053c36 */ /* 0x000fca0008000000 */
[----:B------:R-:W-:-:S07]  /*05c0*/  @P3 IADD3 R5, PT, PT, R5, UR4, RZ ;  /* 0x0000000405053c10 */ /* 0x000fce000fffe0ff */
.L_x_26:
[----:B------:R-:W-:Y:S05]  /*05d0*/  @!P4 BRA `(.L_x_25) ;  /* 0x000000000048c947 */ /* 0x000fea0003800000 */
[----:B------:R-:W-:Y:S01]  /*05e0*/  ISETP.NE.AND P4, PT, R4, RZ, PT ;  /* 0x000000ff0400720c */ /* 0x000fe20003f85270 */
[----:B------:R-:W-:-:S12]  /*05f0*/  @!P2 BRA `(.L_x_27) ;  /* 0x000000000014a947 */ /* 0x000fd80003800000 */
[----:B------:R-:W1:Y:S02]  /*0600*/  LDCU UR4, c[0x0][0x398] ;  /* 0x00007300ff0477ac */ /* 0x000e640008000800 */
[----:B-1----:R-:W-:-:S04]  /*0610*/  @P3 VIADD R5, R5, UR4 ;  /* 0x0000000405053c36 */ /* 0x002fc80008000000 */
[----:B------:R-:W-:-:S04]  /*0620*/  @P3 VIADD R5, R5, UR4 ;  /* 0x0000000405053c36 */ /* 0x000fc80008000000 */
[----:B------:R-:W-:-:S04]  /*0630*/  @P3 VIADD R5, R5, UR4 ;  /* 0x0000000405053c36 */ /* 0x000fc80008000000 */
[----:B------:R-:W-:-:S07]  /*0640*/  @P3 VIADD R5, R5, UR4 ;  /* 0x0000000405053c36 */ /* 0x000fce0008000000 */
.L_x_27:
[----:B------:R-:W-:Y:S05]  /*0650*/  @!P4 BRA `(.L_x_25) ;  /* 0x000000000028c947 */ /* 0x000fea0003800000 */
[----:B------:R-:W1:Y:S01]  /*0660*/  LDCU UR4, c[0x0][0x398] ;  /* 0x00007300ff0477ac */ /* 0x000e620008000800 */
[----:B------:R-:W-:Y:S02]  /*0670*/  ISETP.NE.AND P4, PT, R4, 0x1, PT ;  /* 0x000000010400780c */ /* 0x000fe40003f85270 */
[----:B-1----:R-:W-:-:S11]  /*0680*/  @P3 IADD3 R5, PT, PT, R5, UR4, RZ ;  /* 0x0000000405053c10 */ /* 0x002fd6000fffe0ff */
[----:B------:R-:W-:Y:S05]  /*0690*/  @!P4 BRA `(.L_x_25) ;  /* 0x000000000018c947 */ /* 0x000fea0003800000 */
[----:B------:R-:W-:Y:S01]  /*06a0*/  ISETP.NE.AND P4, PT, R4, 0x2, PT ;  /* 0x000000020400780c */ /* 0x000fe20003f85270 */
[----:B------:R-:W-:Y:S01]  /*06b0*/  @P3 VIADD R5, R5, UR4 ;  /* 0x0000000405053c36 */ /* 0x000fe20008000000 */
[----:B------:R-:W-:-:S11]  /*06c0*/  PLOP3.LUT P5, PT, PT, PT, PT, 0x8, 0x80 ;  /* 0x000000000080781c */ /* 0x000fd60003fae170 */
[----:B------:R-:W-:Y:S01]  /*06d0*/  @P4 PLOP3.LUT P5, PT, P3, PT, PT, 0x80, 0x8 ;  /* 0x000000000008481c */ /* 0x000fe20001faf070 */
[----:B------:R-:W-:-:S12]  /*06e0*/  @P4 VIADD R2, R5, UR4 ;  /* 0x0000000405024c36 */ /* 0x000fd80008000000 */
[----:B------:R-:W-:-:S07]  /*06f0*/  @P5 IMAD.MOV.U32 R5, RZ, RZ, R2 ;  /* 0x000000ffff055224 */ /* 0x000fce00078e0002 */
.L_x_25:
[----:B------:R-:W1:Y:S02]  /*0700*/  LDCU.64 UR8, c[0x0][0x380] ;  /* 0x00007000ff0877ac */ /* 0x000e640008000a00 */
[----:B-1----:R-:W-:-:S04]  /*0710*/  IADD3 R2, P3, PT, R9, UR8, RZ ;  /* 0x0000000809027c10 */ /* 0x002fc8000ff7e0ff */
[----:B------:R-:W-:-:S05]  /*0720*/  IADD3.X R3, PT, PT, R12, UR9, RZ, P3, !PT ;  /* 0x000000090c037c10 */ /* 0x000fca0009ffe4ff */
[----:B------:R1:W-:Y:S01]  /*0730*/  STG.E desc[UR6][R2.64], R5 ;  /* 0x0000000502007986 */ /* 0x0003e2000c101906 */
[----:B------:R-:W-:Y:S05]  /*0740*/  @!P0 BRA `(.L_x_28) ;  /* 0xfffffff800d48947 */ /* 0x000fea000383ffff */
[----:B0-----:R-:W-:Y:S05]  /*0750*/  EXIT ;  /* 0x000000000000794d */ /* 0x001fea0003800000 */
.L_x_29:
        /* <DEDUP_REMOVED lines=10> */
.L_x_31:


//--------------------- .nv.shared.reserved.0     --------------------------
	.section	.nv.shared.reserved.0,"aw",@nobits
	.weak		__nv_reservedSMEM_offset_0_alias
	.size		__nv_reservedSMEM_offset_0_alias, 0, 64
	.other		__nv_reservedSMEM_offset_0_alias,@"STO_CUDA_RESERVED_SHARED STV_DEFAULT"
__nv_reservedSMEM_offset_0_alias:
	.zero		0
	.zero		64


//--------------------- .nv.global                --------------------------
	.section	.nv.global,"aw",@nobits
	.align	4
.nv.global:
	.type		g_kernelData,@object
	.size		g_kernelData,(.L_0 - g_kernelData)
g_kernelData:
	.zero		76
.L_0:


//--------------------- .nv.constant0._Z9AddKernelPiPKimiiiP24KernelConcurrencyData_sti --------------------------
	.section	.nv.constant0._Z9AddKernelPiPKimiiiP24KernelConcurrencyData_sti,"a",@progbits
	.sectionflags	@""
	.align	4
.nv.constant0._Z9AddKernelPiPKimiiiP24KernelConcurrencyData_sti:
	.zero		948


//--------------------- .nv.constant0._Z9AddKernelPiPKimii --------------------------
	.section	.nv.constant0._Z9AddKernelPiPKimii,"a",@progbits
	.sectionflags	@""
	.align	4
.nv.constant0._Z9AddKernelPiPKimii:
	.zero		928


//--------------------- SYMBOLS --------------------------

	.type		.nv.reservedSmem.offset0,@object
	.size		.nv.reservedSmem.offset0,0x4
